//
// Generated by NVIDIA NVVM Compiler
//
// Compiler Build ID: CL-36424714
// Cuda compilation tools, release 13.0, V13.0.88
// Based on NVVM 20.0.0
//

.version 9.0
.target sm_100
.address_size 64

	// .globl	_Z6pi_seqPiP17curandStateXORWOW
.global .align 4 .b8 precalc_xorwow_matrix[102400];
.global .align 4 .b8 precalc_xorwow_offset_matrix[102400];
.global .align 4 .b8 mrg32k3aM1[2304];
.global .align 4 .b8 mrg32k3aM2[2304];
.global .align 4 .b8 mrg32k3aM1SubSeq[2016];
.global .align 4 .b8 mrg32k3aM2SubSeq[2016];
.global .align 4 .b8 mrg32k3aM1Seq[2304];
.global .align 4 .b8 mrg32k3aM2Seq[2304];
.const .align 8 .b8 __cr_lgamma_table[72];

.visible .entry _Z6pi_seqPiP17curandStateXORWOW(
	.param .u64 .ptr .align 1 _Z6pi_seqPiP17curandStateXORWOW_param_0,
	.param .u64 .ptr .align 1 _Z6pi_seqPiP17curandStateXORWOW_param_1
)
{
	.reg .pred 	%p<28>;
	.reg .b32 	%r<477>;
	.reg .b32 	%f<9>;
	.reg .b64 	%rd<22>;
	.reg .b64 	%fd<11>;

	ld.param.u64 	%rd9, [_Z6pi_seqPiP17curandStateXORWOW_param_0];
	ld.param.u64 	%rd10, [_Z6pi_seqPiP17curandStateXORWOW_param_1];
	cvta.to.global.u64 	%rd11, %rd10;
	mov.u32 	%r202, %ctaid.x;
	mov.u32 	%r203, %ntid.x;
	mov.u32 	%r204, %tid.x;
	mad.lo.s32 	%r205, %r202, %r203, %r204;
	cvt.s64.s32 	%rd1, %r205;
	mul.wide.s32 	%rd12, %r205, 48;
	add.s64 	%rd2, %rd11, %rd12;
	xor.b32  	%r206, %r205, -1429050551;
	mul.lo.s32 	%r207, %r206, 1099087573;
	setp.gt.s32 	%p1, %r205, -1;
	selp.b32 	%r208, -644748465, -1947113066, %p1;
	add.s32 	%r209, %r208, %r207;
	add.s32 	%r210, %r209, 6615241;
	add.s32 	%r211, %r207, 123456789;
	st.global.v2.u32 	[%rd2], {%r210, %r211};
	xor.b32  	%r212, %r207, 362436069;
	add.s32 	%r213, %r208, 521288629;
	st.global.v2.u32 	[%rd2+8], {%r212, %r213};
	xor.b32  	%r214, %r208, 88675123;
	add.s32 	%r215, %r207, 5783321;
	st.global.v2.u32 	[%rd2+16], {%r214, %r215};
	setp.eq.s32 	%p2, %r205, 0;
	@%p2 bra 	$L__BB0_42;
	mov.b32 	%r376, 0;
	mov.u64 	%rd21, %rd1;
$L__BB0_2:
	and.b64  	%rd4, %rd21, 3;
	setp.eq.s64 	%p3, %rd4, 0;
	@%p3 bra 	$L__BB0_41;
	mul.wide.u32 	%rd13, %r376, 3200;
	mov.u64 	%rd14, precalc_xorwow_matrix;
	add.s64 	%rd5, %rd14, %rd13;
	cvt.u32.u64 	%r2, %rd4;
	mov.b32 	%r377, 0;
$L__BB0_4:
	mov.b32 	%r390, 0;
	mov.u32 	%r391, %r390;
	mov.u32 	%r392, %r390;
	mov.u32 	%r393, %r390;
	mov.u32 	%r394, %r390;
	mov.u32 	%r383, %r390;
$L__BB0_5:
	mul.wide.u32 	%rd15, %r383, 4;
	add.s64 	%rd16, %rd2, %rd15;
	ld.global.u32 	%r10, [%rd16+4];
	shl.b32 	%r11, %r383, 5;
	mov.b32 	%r389, 0;
$L__BB0_6:
	.pragma "nounroll";
	shr.u32 	%r220, %r10, %r389;
	and.b32  	%r221, %r220, 1;
	setp.eq.b32 	%p4, %r221, 1;
	not.pred 	%p5, %p4;
	add.s32 	%r222, %r11, %r389;
	mul.lo.s32 	%r223, %r222, 5;
	mul.wide.u32 	%rd17, %r223, 4;
	add.s64 	%rd6, %rd5, %rd17;
	@%p5 bra 	$L__BB0_8;
	ld.global.u32 	%r224, [%rd6];
	xor.b32  	%r394, %r394, %r224;
	ld.global.u32 	%r225, [%rd6+4];
	xor.b32  	%r393, %r393, %r225;
	ld.global.u32 	%r226, [%rd6+8];
	xor.b32  	%r392, %r392, %r226;
	ld.global.u32 	%r227, [%rd6+12];
	xor.b32  	%r391, %r391, %r227;
	ld.global.u32 	%r228, [%rd6+16];
	xor.b32  	%r390, %r390, %r228;
$L__BB0_8:
	and.b32  	%r230, %r220, 2;
	setp.eq.s32 	%p6, %r230, 0;
	@%p6 bra 	$L__BB0_10;
	ld.global.u32 	%r231, [%rd6+20];
	xor.b32  	%r394, %r394, %r231;
	ld.global.u32 	%r232, [%rd6+24];
	xor.b32  	%r393, %r393, %r232;
	ld.global.u32 	%r233, [%rd6+28];
	xor.b32  	%r392, %r392, %r233;
	ld.global.u32 	%r234, [%rd6+32];
	xor.b32  	%r391, %r391, %r234;
	ld.global.u32 	%r235, [%rd6+36];
	xor.b32  	%r390, %r390, %r235;
$L__BB0_10:
	and.b32  	%r237, %r220, 4;
	setp.eq.s32 	%p7, %r237, 0;
	@%p7 bra 	$L__BB0_12;
	ld.global.u32 	%r238, [%rd6+40];
	xor.b32  	%r394, %r394, %r238;
	ld.global.u32 	%r239, [%rd6+44];
	xor.b32  	%r393, %r393, %r239;
	ld.global.u32 	%r240, [%rd6+48];
	xor.b32  	%r392, %r392, %r240;
	ld.global.u32 	%r241, [%rd6+52];
	xor.b32  	%r391, %r391, %r241;
	ld.global.u32 	%r242, [%rd6+56];
	xor.b32  	%r390, %r390, %r242;
$L__BB0_12:
	and.b32  	%r244, %r220, 8;
	setp.eq.s32 	%p8, %r244, 0;
	@%p8 bra 	$L__BB0_14;
	ld.global.u32 	%r245, [%rd6+60];
	xor.b32  	%r394, %r394, %r245;
	ld.global.u32 	%r246, [%rd6+64];
	xor.b32  	%r393, %r393, %r246;
	ld.global.u32 	%r247, [%rd6+68];
	xor.b32  	%r392, %r392, %r247;
	ld.global.u32 	%r248, [%rd6+72];
	xor.b32  	%r391, %r391, %r248;
	ld.global.u32 	%r249, [%rd6+76];
	xor.b32  	%r390, %r390, %r249;
$L__BB0_14:
	and.b32  	%r251, %r220, 16;
	setp.eq.s32 	%p9, %r251, 0;
	@%p9 bra 	$L__BB0_16;
	ld.global.u32 	%r252, [%rd6+80];
	xor.b32  	%r394, %r394, %r252;
	ld.global.u32 	%r253, [%rd6+84];
	xor.b32  	%r393, %r393, %r253;
	ld.global.u32 	%r254, [%rd6+88];
	xor.b32  	%r392, %r392, %r254;
	ld.global.u32 	%r255, [%rd6+92];
	xor.b32  	%r391, %r391, %r255;
	ld.global.u32 	%r256, [%rd6+96];
	xor.b32  	%r390, %r390, %r256;
$L__BB0_16:
	and.b32  	%r258, %r220, 32;
	setp.eq.s32 	%p10, %r258, 0;
	@%p10 bra 	$L__BB0_18;
	ld.global.u32 	%r259, [%rd6+100];
	xor.b32  	%r394, %r394, %r259;
	ld.global.u32 	%r260, [%rd6+104];
	xor.b32  	%r393, %r393, %r260;
	ld.global.u32 	%r261, [%rd6+108];
	xor.b32  	%r392, %r392, %r261;
	ld.global.u32 	%r262, [%rd6+112];
	xor.b32  	%r391, %r391, %r262;
	ld.global.u32 	%r263, [%rd6+116];
	xor.b32  	%r390, %r390, %r263;
$L__BB0_18:
	and.b32  	%r265, %r220, 64;
	setp.eq.s32 	%p11, %r265, 0;
	@%p11 bra 	$L__BB0_20;
	ld.global.u32 	%r266, [%rd6+120];
	xor.b32  	%r394, %r394, %r266;
	ld.global.u32 	%r267, [%rd6+124];
	xor.b32  	%r393, %r393, %r267;
	ld.global.u32 	%r268, [%rd6+128];
	xor.b32  	%r392, %r392, %r268;
	ld.global.u32 	%r269, [%rd6+132];
	xor.b32  	%r391, %r391, %r269;
	ld.global.u32 	%r270, [%rd6+136];
	xor.b32  	%r390, %r390, %r270;
$L__BB0_20:
	and.b32  	%r272, %r220, 128;
	setp.eq.s32 	%p12, %r272, 0;
	@%p12 bra 	$L__BB0_22;
	ld.global.u32 	%r273, [%rd6+140];
	xor.b32  	%r394, %r394, %r273;
	ld.global.u32 	%r274, [%rd6+144];
	xor.b32  	%r393, %r393, %r274;
	ld.global.u32 	%r275, [%rd6+148];
	xor.b32  	%r392, %r392, %r275;
	ld.global.u32 	%r276, [%rd6+152];
	xor.b32  	%r391, %r391, %r276;
	ld.global.u32 	%r277, [%rd6+156];
	xor.b32  	%r390, %r390, %r277;
$L__BB0_22:
	and.b32  	%r279, %r220, 256;
	setp.eq.s32 	%p13, %r279, 0;
	@%p13 bra 	$L__BB0_24;
	ld.global.u32 	%r280, [%rd6+160];
	xor.b32  	%r394, %r394, %r280;
	ld.global.u32 	%r281, [%rd6+164];
	xor.b32  	%r393, %r393, %r281;
	ld.global.u32 	%r282, [%rd6+168];
	xor.b32  	%r392, %r392, %r282;
	ld.global.u32 	%r283, [%rd6+172];
	xor.b32  	%r391, %r391, %r283;
	ld.global.u32 	%r284, [%rd6+176];
	xor.b32  	%r390, %r390, %r284;
$L__BB0_24:
	and.b32  	%r286, %r220, 512;
	setp.eq.s32 	%p14, %r286, 0;
	@%p14 bra 	$L__BB0_26;
	ld.global.u32 	%r287, [%rd6+180];
	xor.b32  	%r394, %r394, %r287;
	ld.global.u32 	%r288, [%rd6+184];
	xor.b32  	%r393, %r393, %r288;
	ld.global.u32 	%r289, [%rd6+188];
	xor.b32  	%r392, %r392, %r289;
	ld.global.u32 	%r290, [%rd6+192];
	xor.b32  	%r391, %r391, %r290;
	ld.global.u32 	%r291, [%rd6+196];
	xor.b32  	%r390, %r390, %r291;
$L__BB0_26:
	and.b32  	%r293, %r220, 1024;
	setp.eq.s32 	%p15, %r293, 0;
	@%p15 bra 	$L__BB0_28;
	ld.global.u32 	%r294, [%rd6+200];
	xor.b32  	%r394, %r394, %r294;
	ld.global.u32 	%r295, [%rd6+204];
	xor.b32  	%r393, %r393, %r295;
	ld.global.u32 	%r296, [%rd6+208];
	xor.b32  	%r392, %r392, %r296;
	ld.global.u32 	%r297, [%rd6+212];
	xor.b32  	%r391, %r391, %r297;
	ld.global.u32 	%r298, [%rd6+216];
	xor.b32  	%r390, %r390, %r298;
$L__BB0_28:
	and.b32  	%r300, %r220, 2048;
	setp.eq.s32 	%p16, %r300, 0;
	@%p16 bra 	$L__BB0_30;
	ld.global.u32 	%r301, [%rd6+220];
	xor.b32  	%r394, %r394, %r301;
	ld.global.u32 	%r302, [%rd6+224];
	xor.b32  	%r393, %r393, %r302;
	ld.global.u32 	%r303, [%rd6+228];
	xor.b32  	%r392, %r392, %r303;
	ld.global.u32 	%r304, [%rd6+232];
	xor.b32  	%r391, %r391, %r304;
	ld.global.u32 	%r305, [%rd6+236];
	xor.b32  	%r390, %r390, %r305;
$L__BB0_30:
	and.b32  	%r307, %r220, 4096;
	setp.eq.s32 	%p17, %r307, 0;
	@%p17 bra 	$L__BB0_32;
	ld.global.u32 	%r308, [%rd6+240];
	xor.b32  	%r394, %r394, %r308;
	ld.global.u32 	%r309, [%rd6+244];
	xor.b32  	%r393, %r393, %r309;
	ld.global.u32 	%r310, [%rd6+248];
	xor.b32  	%r392, %r392, %r310;
	ld.global.u32 	%r311, [%rd6+252];
	xor.b32  	%r391, %r391, %r311;
	ld.global.u32 	%r312, [%rd6+256];
	xor.b32  	%r390, %r390, %r312;
$L__BB0_32:
	and.b32  	%r314, %r220, 8192;
	setp.eq.s32 	%p18, %r314, 0;
	@%p18 bra 	$L__BB0_34;
	ld.global.u32 	%r315, [%rd6+260];
	xor.b32  	%r394, %r394, %r315;
	ld.global.u32 	%r316, [%rd6+264];
	xor.b32  	%r393, %r393, %r316;
	ld.global.u32 	%r317, [%rd6+268];
	xor.b32  	%r392, %r392, %r317;
	ld.global.u32 	%r318, [%rd6+272];
	xor.b32  	%r391, %r391, %r318;
	ld.global.u32 	%r319, [%rd6+276];
	xor.b32  	%r390, %r390, %r319;
$L__BB0_34:
	and.b32  	%r321, %r220, 16384;
	setp.eq.s32 	%p19, %r321, 0;
	@%p19 bra 	$L__BB0_36;
	ld.global.u32 	%r322, [%rd6+280];
	xor.b32  	%r394, %r394, %r322;
	ld.global.u32 	%r323, [%rd6+284];
	xor.b32  	%r393, %r393, %r323;
	ld.global.u32 	%r324, [%rd6+288];
	xor.b32  	%r392, %r392, %r324;
	ld.global.u32 	%r325, [%rd6+292];
	xor.b32  	%r391, %r391, %r325;
	ld.global.u32 	%r326, [%rd6+296];
	xor.b32  	%r390, %r390, %r326;
$L__BB0_36:
	and.b32  	%r328, %r220, 32768;
	setp.eq.s32 	%p20, %r328, 0;
	@%p20 bra 	$L__BB0_38;
	ld.global.u32 	%r329, [%rd6+300];
	xor.b32  	%r394, %r394, %r329;
	ld.global.u32 	%r330, [%rd6+304];
	xor.b32  	%r393, %r393, %r330;
	ld.global.u32 	%r331, [%rd6+308];
	xor.b32  	%r392, %r392, %r331;
	ld.global.u32 	%r332, [%rd6+312];
	xor.b32  	%r391, %r391, %r332;
	ld.global.u32 	%r333, [%rd6+316];
	xor.b32  	%r390, %r390, %r333;
$L__BB0_38:
	add.s32 	%r389, %r389, 16;
	setp.ne.s32 	%p21, %r389, 32;
	@%p21 bra 	$L__BB0_6;
	mad.lo.s32 	%r334, %r383, -31, %r11;
	add.s32 	%r383, %r334, 1;
	setp.ne.s32 	%p22, %r383, 5;
	@%p22 bra 	$L__BB0_5;
	st.global.u32 	[%rd2+4], %r394;
	st.global.u32 	[%rd2+8], %r393;
	st.global.u32 	[%rd2+12], %r392;
	st.global.u32 	[%rd2+16], %r391;
	st.global.u32 	[%rd2+20], %r390;
	add.s32 	%r377, %r377, 1;
	setp.lt.u32 	%p23, %r377, %r2;
	@%p23 bra 	$L__BB0_4;
$L__BB0_41:
	shr.u64 	%rd7, %rd21, 2;
	add.s32 	%r376, %r376, 1;
	setp.gt.u64 	%p24, %rd21, 3;
	mov.u64 	%rd21, %rd7;
	@%p24 bra 	$L__BB0_2;
$L__BB0_42:
	mov.b32 	%r470, 0;
	st.global.v2.u32 	[%rd2+24], {%r470, %r470};
	st.global.u32 	[%rd2+32], %r470;
	mov.b64 	%rd18, 0;
	st.global.u64 	[%rd2+40], %rd18;
	cvta.to.global.u64 	%rd19, %rd9;
	shl.b64 	%rd20, %rd1, 2;
	add.s64 	%rd8, %rd19, %rd20;
$L__BB0_43:
	ld.global.v2.u32 	{%r336, %r337}, [%rd2];
	shr.u32 	%r338, %r337, 2;
	xor.b32  	%r339, %r338, %r337;
	ld.global.v2.u32 	{%r340, %r476}, [%rd2+8];
	ld.global.v2.u32 	{%r475, %r474}, [%rd2+16];
	shl.b32 	%r341, %r474, 4;
	shl.b32 	%r342, %r339, 1;
	xor.b32  	%r343, %r342, %r341;
	xor.b32  	%r344, %r343, %r339;
	xor.b32  	%r473, %r344, %r474;
	add.s32 	%r345, %r336, %r473;
	add.s32 	%r346, %r345, 362437;
	cvt.rn.f32.u32 	%f1, %r346;
	fma.rn.f32 	%f2, %f1, 0f2F800000, 0f2F000000;
	cvt.f64.f32 	%fd1, %f2;
	shr.u32 	%r347, %r340, 2;
	xor.b32  	%r348, %r347, %r340;
	st.global.v2.u32 	[%rd2+8], {%r475, %r474};
	shl.b32 	%r349, %r473, 4;
	shl.b32 	%r350, %r348, 1;
	xor.b32  	%r351, %r350, %r349;
	xor.b32  	%r352, %r351, %r348;
	xor.b32  	%r472, %r352, %r473;
	st.global.v2.u32 	[%rd2+16], {%r473, %r472};
	add.s32 	%r471, %r336, 724874;
	st.global.v2.u32 	[%rd2], {%r471, %r476};
	add.s32 	%r353, %r472, %r471;
	cvt.rn.f32.u32 	%f3, %r353;
	fma.rn.f32 	%f4, %f3, 0f2F800000, 0f2F000000;
	cvt.f64.f32 	%fd2, %f4;
	mul.f64 	%fd3, %fd2, %fd2;
	fma.rn.f64 	%fd4, %fd1, %fd1, %fd3;
	sqrt.rn.f64 	%fd5, %fd4;
	setp.gtu.f64 	%p25, %fd5, 0d3FF0000000000000;
	@%p25 bra 	$L__BB0_45;
	ld.global.u32 	%r354, [%rd8];
	add.s32 	%r355, %r354, 1;
	st.global.u32 	[%rd8], %r355;
	ld.global.v2.u32 	{%r471, %r476}, [%rd2];
	ld.global.v2.u32 	{%r475, %r474}, [%rd2+8];
	ld.global.v2.u32 	{%r473, %r472}, [%rd2+16];
$L__BB0_45:
	shr.u32 	%r356, %r476, 2;
	xor.b32  	%r357, %r356, %r476;
	shl.b32 	%r358, %r472, 4;
	shl.b32 	%r359, %r357, 1;
	xor.b32  	%r360, %r359, %r358;
	xor.b32  	%r361, %r360, %r357;
	xor.b32  	%r362, %r361, %r472;
	add.s32 	%r363, %r471, %r362;
	add.s32 	%r364, %r363, 362437;
	cvt.rn.f32.u32 	%f5, %r364;
	fma.rn.f32 	%f6, %f5, 0f2F800000, 0f2F000000;
	cvt.f64.f32 	%fd6, %f6;
	shr.u32 	%r365, %r475, 2;
	xor.b32  	%r366, %r365, %r475;
	st.global.v2.u32 	[%rd2+8], {%r473, %r472};
	shl.b32 	%r367, %r362, 4;
	shl.b32 	%r368, %r366, 1;
	xor.b32  	%r369, %r368, %r367;
	xor.b32  	%r370, %r369, %r366;
	xor.b32  	%r371, %r370, %r362;
	st.global.v2.u32 	[%rd2+16], {%r362, %r371};
	add.s32 	%r372, %r471, 724874;
	st.global.v2.u32 	[%rd2], {%r372, %r474};
	add.s32 	%r373, %r371, %r372;
	cvt.rn.f32.u32 	%f7, %r373;
	fma.rn.f32 	%f8, %f7, 0f2F800000, 0f2F000000;
	cvt.f64.f32 	%fd7, %f8;
	mul.f64 	%fd8, %fd7, %fd7;
	fma.rn.f64 	%fd9, %fd6, %fd6, %fd8;
	sqrt.rn.f64 	%fd10, %fd9;
	setp.gtu.f64 	%p26, %fd10, 0d3FF0000000000000;
	@%p26 bra 	$L__BB0_47;
	ld.global.u32 	%r374, [%rd8];
	add.s32 	%r375, %r374, 1;
	st.global.u32 	[%rd8], %r375;
$L__BB0_47:
	add.s32 	%r470, %r470, 2;
	setp.ne.s32 	%p27, %r470, 100000;
	@%p27 bra 	$L__BB0_43;
	ret;

}


// ===== COMPILED SASS (sm_100) =====

	.target	sm_100

	.elftype	@"ET_EXEC"


//--------------------- .note.nv.tkinfo           --------------------------
	.section	.note.nv.tkinfo,"",@"SHT_NOTE"
	.sectionflags	@"SHF_NOTE_NV_TKINFO"
	.tkinfo
        /*0018*/ 	.word	0x00000002
        /*0030*/ 	.string	""
        /*0030*/ 	.string	"ptxas"
        /*0030*/ 	.string	"Cuda compilation tools, release 13.0, V13.0.88"
        /*0030*/ 	.string	"Build cuda_13.0.r13.0/compiler.36424714_0"
        /*0030*/ 	.string	"-arch sm_100 -m 64 "



//--------------------- .note.nv.cuinfo           --------------------------
	.section	.note.nv.cuinfo,"",@"SHT_NOTE"
	.sectionflags	@"SHF_NOTE_NV_CUINFO"
        /*0018*/ 	.short	0x0002
        /*001a*/ 	.short	0x0064
        /*001c*/ 	.short	0x0082
	.zero		2


//--------------------- .nv.info                  --------------------------
	.section	.nv.info,"",@"SHT_CUDA_INFO"
	.align	4


	//----- nvinfo : EIATTR_REGCOUNT
	.align		4
        /*0000*/ 	.byte	0x04, 0x2f
        /*0002*/ 	.short	(.L_10 - .L_9)
	.align		4
.L_9:
        /*0004*/ 	.word	index@(_Z6pi_seqPiP17curandStateXORWOW)
        /*0008*/ 	.word	0x00000020


	//----- nvinfo : EIATTR_FRAME_SIZE
	.align		4
.L_10:
        /*000c*/ 	.byte	0x04, 0x11
        /*000e*/ 	.short	(.L_12 - .L_11)
	.align		4
.L_11:
        /*0010*/ 	.word	index@($__internal_0_$__cuda_sm20_dsqrt_rn_f64_mediumpath_v1)
        /*0014*/ 	.word	0x00000000


	//----- nvinfo : EIATTR_FRAME_SIZE
	.align		4
.L_12:
        /*0018*/ 	.byte	0x04, 0x11
        /*001a*/ 	.short	(.L_14 - .L_13)
	.align		4
.L_13:
        /*001c*/ 	.word	index@(_Z6pi_seqPiP17curandStateXORWOW)
        /*0020*/ 	.word	0x00000000


	//----- nvinfo : EIATTR_MIN_STACK_SIZE
	.align		4
.L_14:
        /*0024*/ 	.byte	0x04, 0x12
        /*0026*/ 	.short	(.L_16 - .L_15)
	.align		4
.L_15:
        /*0028*/ 	.word	index@(_Z6pi_seqPiP17curandStateXORWOW)
        /*002c*/ 	.word	0x00000000
.L_16:


//--------------------- .nv.compat                --------------------------
	.section	.nv.compat,"",@"SHT_CUDA_COMPAT_INFO"
	.align	4
        /*0000*/ 	.byte	0x02, 0x09, 0x00, 0x00, 0x02, 0x02, 0x01, 0x00, 0x02, 0x05, 0x05, 0x00, 0x03, 0x07, 0x01, 0x01
        /*0010*/ 	.byte	0x02, 0x03, 0x00, 0x00, 0x02, 0x06, 0x01, 0x00, 0x04, 0x0b, 0x08, 0x00, 0x01, 0x00, 0x00, 0x00
        /*0020*/ 	.byte	0x00, 0x00, 0x00, 0x00


//--------------------- .nv.info._Z6pi_seqPiP17curandStateXORWOW --------------------------
	.section	.nv.info._Z6pi_seqPiP17curandStateXORWOW,"",@"SHT_CUDA_INFO"
	.sectionflags	@""
	.align	4


	//----- nvinfo : EIATTR_CUDA_API_VERSION
	.align		4
        /*0000*/ 	.byte	0x04, 0x37
        /*0002*/ 	.short	(.L_18 - .L_17)
.L_17:
        /*0004*/ 	.word	0x00000082


	//----- nvinfo : EIATTR_KPARAM_INFO
	.align		4
.L_18:
        /*0008*/ 	.byte	0x04, 0x17
        /*000a*/ 	.short	(.L_20 - .L_19)
.L_19:
        /*000c*/ 	.word	0x00000000
        /*0010*/ 	.short	0x0001
        /*0012*/ 	.short	0x0008
        /*0014*/ 	.byte	0x00, 0xf5, 0x21, 0x00


	//----- nvinfo : EIATTR_KPARAM_INFO
	.align		4
.L_20:
        /*0018*/ 	.byte	0x04, 0x17
        /*001a*/ 	.short	(.L_22 - .L_21)
.L_21:
        /*001c*/ 	.word	0x00000000
        /*0020*/ 	.short	0x0000
        /*0022*/ 	.short	0x0000
        /*0024*/ 	.byte	0x00, 0xf5, 0x21, 0x00


	//----- nvinfo : EIATTR_SPARSE_MMA_MASK
	.align		4
.L_22:
        /*0028*/ 	.byte	0x03, 0x50
        /*002a*/ 	.short	0x0000


	//----- nvinfo : EIATTR_MAXREG_COUNT
	.align		4
        /*002c*/ 	.byte	0x03, 0x1b
        /*002e*/ 	.short	0x00ff


	//----- nvinfo : EIATTR_MERCURY_ISA_VERSION
	.align		4
        /*0030*/ 	.byte	0x03, 0x5f
        /*0032*/ 	.short	0x0101


	//----- nvinfo : EIATTR_VRC_CTA_INIT_COUNT
	.align		4
        /*0034*/ 	.byte	0x02, 0x4a
	.zero		1
	.zero		1


	//----- nvinfo : EIATTR_EXIT_INSTR_OFFSETS
	.align		4
        /*0038*/ 	.byte	0x04, 0x1c
        /*003a*/ 	.short	(.L_24 - .L_23)


	//   ....[0]....
.L_23:
        /*003c*/ 	.word	0x00001740


	//----- nvinfo : EIATTR_CRS_STACK_SIZE
	.align		4
.L_24:
        /*0040*/ 	.byte	0x04, 0x1e
        /*0042*/ 	.short	(.L_26 - .L_25)
.L_25:
        /*0044*/ 	.word	0x00000000


	//----- nvinfo : EIATTR_CBANK_PARAM_SIZE
	.align		4
.L_26:
        /*0048*/ 	.byte	0x03, 0x19
        /*004a*/ 	.short	0x0010


	//----- nvinfo : EIATTR_PARAM_CBANK
	.align		4
        /*004c*/ 	.byte	0x04, 0x0a
        /*004e*/ 	.short	(.L_28 - .L_27)
	.align		4
.L_27:
        /*0050*/ 	.word	index@(.nv.constant0._Z6pi_seqPiP17curandStateXORWOW)
        /*0054*/ 	.short	0x0380
        /*0056*/ 	.short	0x0010


	//----- nvinfo : EIATTR_SW_WAR
	.align		4
.L_28:
        /*0058*/ 	.byte	0x04, 0x36
        /*005a*/ 	.short	(.L_30 - .L_29)
.L_29:
        /*005c*/ 	.word	0x00000008
.L_30:


//--------------------- .nv.callgraph             --------------------------
	.section	.nv.callgraph,"",@"SHT_CUDA_CALLGRAPH"
	.align	4
	.sectionentsize	8
	.align		4
        /*0000*/ 	.word	0x00000000
	.align		4
        /*0004*/ 	.word	0xffffffff
	.align		4
        /*0008*/ 	.word	0x00000000
	.align		4
        /*000c*/ 	.word	0xfffffffe
	.align		4
        /*0010*/ 	.word	0x00000000
	.align		4
        /*0014*/ 	.word	0xfffffffd
	.align		4
        /*0018*/ 	.word	0x00000000
	.align		4
        /*001c*/ 	.word	0xfffffffc


//--------------------- .nv.constant4             --------------------------
	.section	.nv.constant4,"a",@progbits
	.align	8
	.align		8
.nv.constant4:
        /*0000*/ 	.dword	precalc_xorwow_matrix
	.align		8
        /*0008*/ 	.dword	precalc_xorwow_offset_matrix
	.align		8
        /*0010*/ 	.dword	mrg32k3aM1
	.align		8
        /*0018*/ 	.dword	mrg32k3aM2
	.align		8
        /*0020*/ 	.dword	mrg32k3aM1SubSeq
	.align		8
        /*0028*/ 	.dword	mrg32k3aM2SubSeq
	.align		8
        /*0030*/ 	.dword	mrg32k3aM1Seq
	.align		8
        /*0038*/ 	.dword	mrg32k3aM2Seq


//--------------------- .nv.constant3             --------------------------
	.section	.nv.constant3,"a",@progbits
	.align	8
.nv.constant3:
	.type		__cr_lgamma_table,@object
	.size		__cr_lgamma_table,(.L_8 - __cr_lgamma_table)
__cr_lgamma_table:
        /*0000*/ 	.byte	0x00, 0x00, 0x00, 0x00, 0x00, 0x00, 0x00, 0x00, 0x00, 0x00, 0x00, 0x00, 0x00, 0x00, 0x00, 0x00
        /*0010*/ 	.byte	0xef, 0x39, 0xfa, 0xfe, 0x42, 0x2e, 0xe6, 0x3f, 0x02, 0x20, 0x2a, 0xfa, 0x0b, 0xab, 0xfc, 0x3f
        /*0020*/ 	.byte	0xf9, 0x2c, 0x92, 0x7c, 0xa7, 0x6c, 0x09, 0x40, 0xc9, 0x79, 0x44, 0x3c, 0x64, 0x26, 0x13, 0x40
        /*0030*/ 	.byte	0xca, 0x01, 0xcf, 0x3a, 0x27, 0x51, 0x1a, 0x40, 0x30, 0xcc, 0x2d, 0xf3, 0xe1, 0x0c, 0x21, 0x40
        /*0040*/ 	.byte	0x0d, 0xb7, 0xfc, 0x82, 0x8e, 0x35, 0x25, 0x40
.L_8:


//--------------------- .text._Z6pi_seqPiP17curandStateXORWOW --------------------------
	.section	.text._Z6pi_seqPiP17curandStateXORWOW,"ax",@progbits
	.align	128
        .global         _Z6pi_seqPiP17curandStateXORWOW
        .type           _Z6pi_seqPiP17curandStateXORWOW,@function
        .size           _Z6pi_seqPiP17curandStateXORWOW,(.L_x_22 - _Z6pi_seqPiP17curandStateXORWOW)
        .other          _Z6pi_seqPiP17curandStateXORWOW,@"STO_CUDA_ENTRY STV_DEFAULT"
_Z6pi_seqPiP17curandStateXORWOW:
.text._Z6pi_seqPiP17curandStateXORWOW:
[----:B------:R-:W-:Y:S01]  /*0000*/  LDC R1, c[0x0][0x37c] ;  /* 0x0000df00ff017b82 */ /* 0x000fe20000000800 */
[----:B------:R-:W0:Y:S07]  /*0010*/  S2R R3, SR_TID.X ;  /* 0x0000000000037919 */ /* 0x000e2e0000002100 */
[----:B------:R-:W0:Y:S01]  /*0020*/  S2UR UR4, SR_CTAID.X ;  /* 0x00000000000479c3 */ /* 0x000e220000002500 */
[----:B------:R-:W1:Y:S01]  /*0030*/  LDCU.64 UR6, c[0x0][0x358] ;  /* 0x00006b00ff0677ac */ /* 0x000e620008000a00 */
[----:B------:R-:W-:Y:S06]  /*0040*/  BSSY.RECONVERGENT B0, `(.L_x_0) ;  /* 0x00000e5000007945 */ /* 0x000fec0003800200 */
[----:B------:R-:W0:Y:S08]  /*0050*/  LDC R0, c[0x0][0x360] ;  /* 0x0000d800ff007b82 */ /* 0x000e300000000800 */
[----:B------:R-:W2:Y:S01]  /*0060*/  LDC.64 R8, c[0x0][0x388] ;  /* 0x0000e200ff087b82 */ /* 0x000ea20000000a00 */
[----:B0-----:R-:W-:-:S02]  /*0070*/  IMAD R0, R0, UR4, R3 ;  /* 0x0000000400007c24 */ /* 0x001fc4000f8e0203 */
[----:B------:R-:W-:-:S03]  /*0080*/  IMAD.MOV.U32 R3, RZ, RZ, -0x266e14b1 ;  /* 0xd991eb4fff037424 */ /* 0x000fc600078e00ff */
[C---:B------:R-:W-:Y:S02]  /*0090*/  LOP3.LUT R2, R0.reuse, 0xaad26b49, RZ, 0x3c, !PT ;  /* 0xaad26b4900027812 */ /* 0x040fe400078e3cff */
[C---:B------:R-:W-:Y:S01]  /*00a0*/  ISETP.GT.AND P0, PT, R0.reuse, -0x1, PT ;  /* 0xffffffff0000780c */ /* 0x040fe20003f04270 */
[----:B--2---:R-:W-:Y:S01]  /*00b0*/  IMAD.WIDE R8, R0, 0x30, R8 ;  /* 0x0000003000087825 */ /* 0x004fe200078e0208 */
[----:B------:R-:W-:Y:S02]  /*00c0*/  SHF.R.S32.HI R12, RZ, 0x1f, R0 ;  /* 0x0000001fff0c7819 */ /* 0x000fe40000011400 */
[----:B------:R-:W-:Y:S01]  /*00d0*/  SEL R3, R3, 0x8bf16996, P0 ;  /* 0x8bf1699603037807 */ /* 0x000fe20000000000 */
[----:B------:R-:W-:Y:S01]  /*00e0*/  IMAD R2, R2, 0x4182bed5, RZ ;  /* 0x4182bed502027824 */ /* 0x000fe200078e02ff */
[----:B------:R-:W-:Y:S02]  /*00f0*/  ISETP.NE.AND P0, PT, R0, RZ, PT ;  /* 0x000000ff0000720c */ /* 0x000fe40003f05270 */
[C---:B------:R-:W-:Y:S01]  /*0100*/  LOP3.LUT R10, R3.reuse, 0x5491333, RZ, 0x3c, !PT ;  /* 0x05491333030a7812 */ /* 0x040fe200078e3cff */
[C---:B------:R-:W-:Y:S01]  /*0110*/  VIADD R5, R2.reuse, 0x75bcd15 ;  /* 0x075bcd1502057836 */ /* 0x040fe20000000000 */
[C---:B------:R-:W-:Y:S01]  /*0120*/  IADD3 R4, PT, PT, R3.reuse, 0x64f0c9, R2 ;  /* 0x0064f0c903047810 */ /* 0x040fe20007ffe002 */
[C---:B------:R-:W-:Y:S01]  /*0130*/  VIADD R11, R2.reuse, 0x583f19 ;  /* 0x00583f19020b7836 */ /* 0x040fe20000000000 */
[----:B------:R-:W-:Y:S01]  /*0140*/  LOP3.LUT R6, R2, 0x159a55e5, RZ, 0x3c, !PT ;  /* 0x159a55e502067812 */ /* 0x000fe200078e3cff */
[----:B------:R-:W-:-:S02]  /*0150*/  VIADD R7, R3, 0x1f123bb5 ;  /* 0x1f123bb503077836 */ /* 0x000fc40000000000 */
[----:B-1----:R0:W-:Y:S04]  /*0160*/  STG.E.64 desc[UR6][R8.64], R4 ;  /* 0x0000000408007986 */ /* 0x0021e8000c101b06 */
[----:B------:R0:W-:Y:S04]  /*0170*/  STG.E.64 desc[UR6][R8.64+0x8], R6 ;  /* 0x0000080608007986 */ /* 0x0001e8000c101b06 */
[----:B------:R0:W-:Y:S01]  /*0180*/  STG.E.64 desc[UR6][R8.64+0x10], R10 ;  /* 0x0000100a08007986 */ /* 0x0001e2000c101b06 */
[----:B------:R-:W-:Y:S05]  /*0190*/  @!P0 BRA `(.L_x_1) ;  /* 0x0000000c003c8947 */ /* 0x000fea0003800000 */
[----:B------:R-:W-:Y:S02]  /*01a0*/  IMAD.MOV.U32 R13, RZ, RZ, RZ ;  /* 0x000000ffff0d7224 */ /* 0x000fe400078e00ff */
[----:B------:R-:W-:-:S07]  /*01b0*/  IMAD.MOV.U32 R15, RZ, RZ, R0 ;  /* 0x000000ffff0f7224 */ /* 0x000fce00078e0000 */
.L_x_7:
[----:B------:R-:W-:Y:S01]  /*01c0*/  LOP3.LUT R14, R15, 0x3, RZ, 0xc0, !PT ;  /* 0x000000030f0e7812 */ /* 0x000fe200078ec0ff */
[----:B------:R-:W-:Y:S03]  /*01d0*/  BSSY.RECONVERGENT B1, `(.L_x_2) ;  /* 0x00000c5000017945 */ /* 0x000fe60003800200 */
[----:B------:R-:W-:-:S04]  /*01e0*/  ISETP.NE.U32.AND P0, PT, R14, RZ, PT ;  /* 0x000000ff0e00720c */ /* 0x000fc80003f05070 */
[----:B------:R-:W-:-:S13]  /*01f0*/  ISETP.NE.AND.EX P0, PT, RZ, RZ, PT, P0 ;  /* 0x000000ffff00720c */ /* 0x000fda0003f05300 */
[----:B-1----:R-:W-:Y:S05]  /*0200*/  @!P0 BRA `(.L_x_3) ;  /* 0x0000000c00048947 */ /* 0x002fea0003800000 */
[----:B0-----:R-:W0:Y:S01]  /*0210*/  LDC.64 R6, c[0x4][RZ] ;  /* 0x01000000ff067b82 */ /* 0x001e220000000a00 */
[----:B------:R-:W-:Y:S02]  /*0220*/  IMAD.MOV.U32 R17, RZ, RZ, RZ ;  /* 0x000000ffff117224 */ /* 0x000fe400078e00ff */
[----:B0-----:R-:W-:-:S07]  /*0230*/  IMAD.WIDE.U32 R6, R13, 0xc80, R6 ;  /* 0x00000c800d067825 */ /* 0x001fce00078e0006 */
.L_x_6:
[----:B-1----:R-:W-:Y:S01]  /*0240*/  IMAD.MOV.U32 R19, RZ, RZ, RZ ;  /* 0x000000ffff137224 */ /* 0x002fe200078e00ff */
[----:B------:R-:W-:Y:S01]  /*0250*/  CS2R R4, SRZ ;  /* 0x0000000000047805 */ /* 0x000fe2000001ff00 */
[----:B------:R-:W-:Y:S01]  /*0260*/  IMAD.MOV.U32 R21, RZ, RZ, RZ ;  /* 0x000000ffff157224 */ /* 0x000fe200078e00ff */
[----:B------:R-:W-:-:S07]  /*0270*/  CS2R R2, SRZ ;  /* 0x0000000000027805 */ /* 0x000fce000001ff00 */
.L_x_5:
[----:B------:R-:W-:-:S05]  /*0280*/  IMAD.WIDE.U32 R10, R21, 0x4, R8 ;  /* 0x00000004150a7825 */ /* 0x000fca00078e0008 */
[----:B------:R0:W5:Y:S01]  /*0290*/  LDG.E R16, desc[UR6][R10.64+0x4] ;  /* 0x000004060a107981 */ /* 0x000162000c1e1900 */
[----:B------:R-:W-:Y:S02]  /*02a0*/  IMAD.SHL.U32 R18, R21, 0x20, RZ ;  /* 0x0000002015127824 */ /* 0x000fe400078e00ff */
[----:B------:R-:W-:-:S07]  /*02b0*/  IMAD.MOV.U32 R23, RZ, RZ, RZ ;  /* 0x000000ffff177224 */ /* 0x000fce00078e00ff */
.L_x_4:
[----:B-----5:R-:W-:Y:S01]  /*02c0*/  SHF.R.U32.HI R22, RZ, R23, R16 ;  /* 0x00000017ff167219 */ /* 0x020fe20000011610 */
[----:B0-----:R-:W-:-:S03]  /*02d0*/  IMAD.IADD R10, R18, 0x1, R23 ;  /* 0x00000001120a7824 */ /* 0x001fc600078e0217 */
[----:B------:R-:W-:-:S04]  /*02e0*/  LOP3.LUT R11, R22, 0x1, RZ, 0xc0, !PT ;  /* 0x00000001160b7812 */ /* 0x000fc800078ec0ff */
[----:B------:R-:W-:Y:S01]  /*02f0*/  ISETP.NE.U32.AND P0, PT, R11, 0x1, PT ;  /* 0x000000010b00780c */ /* 0x000fe20003f05070 */
[----:B------:R-:W-:-:S03]  /*0300*/  IMAD R11, R10, 0x5, RZ ;  /* 0x000000050a0b7824 */ /* 0x000fc600078e02ff */
[----:B------:R-:W-:Y:S01]  /*0310*/  R2P PR, R22, 0x7e ;  /* 0x0000007e16007804 */ /* 0x000fe20000000000 */
[----:B------:R-:W-:-:S08]  /*0320*/  IMAD.WIDE.U32 R10, R11, 0x4, R6 ;  /* 0x000000040b0a7825 */ /* 0x000fd000078e0006 */
[----:B------:R-:W2:Y:S04]  /*0330*/  @!P0 LDG.E R20, desc[UR6][R10.64+0x10] ;  /* 0x000010060a148981 */ /* 0x000ea8000c1e1900 */
[----:B------:R-:W3:Y:S04]  /*0340*/  @P1 LDG.E R24, desc[UR6][R10.64+0x24] ;  /* 0x000024060a181981 */ /* 0x000ee8000c1e1900 */
[----:B------:R-:W4:Y:S04]  /*0350*/  @P2 LDG.E R26, desc[UR6][R10.64+0x38] ;  /* 0x000038060a1a2981 */ /* 0x000f28000c1e1900 */
[----:B------:R-:W4:Y:S04]  /*0360*/  @P3 LDG.E R28, desc[UR6][R10.64+0x4c] ;  /* 0x00004c060a1c3981 */ /* 0x000f28000c1e1900 */
[----:B------:R-:W4:Y:S04]  /*0370*/  @!P0 LDG.E R25, desc[UR6][R10.64+0x4] ;  /* 0x000004060a198981 */ /* 0x000f28000c1e1900 */
[----:B------:R-:W4:Y:S01]  /*0380*/  @P1 LDG.E R27, desc[UR6][R10.64+0x20] ;  /* 0x000020060a1b1981 */ /* 0x000f22000c1e1900 */
[----:B--2---:R-:W-:-:S03]  /*0390*/  @!P0 LOP3.LUT R5, R5, R20, RZ, 0x3c, !PT ;  /* 0x0000001405058212 */ /* 0x004fc600078e3cff */
[----:B------:R-:W2:Y:S01]  /*03a0*/  @!P0 LDG.E R20, desc[UR6][R10.64] ;  /* 0x000000060a148981 */ /* 0x000ea2000c1e1900 */
[----:B---3--:R-:W-:-:S03]  /*03b0*/  @P1 LOP3.LUT R5, R5, R24, RZ, 0x3c, !PT ;  /* 0x0000001805051212 */ /* 0x008fc600078e3cff */
[----:B------:R-:W3:Y:S01]  /*03c0*/  @P4 LDG.E R24, desc[UR6][R10.64+0x60] ;  /* 0x000060060a184981 */ /* 0x000ee2000c1e1900 */
[----:B----4-:R-:W-:-:S03]  /*03d0*/  @P2 LOP3.LUT R5, R5, R26, RZ, 0x3c, !PT ;  /* 0x0000001a05052212 */ /* 0x010fc600078e3cff */
[----:B------:R-:W4:Y:S01]  /*03e0*/  @P5 LDG.E R26, desc[UR6][R10.64+0x74] ;  /* 0x000074060a1a5981 */ /* 0x000f22000c1e1900 */
[----:B------:R-:W-:Y:S02]  /*03f0*/  @P3 LOP3.LUT R5, R5, R28, RZ, 0x3c, !PT ;  /* 0x0000001c05053212 */ /* 0x000fe400078e3cff */
[----:B------:R-:W-:Y:S02]  /*0400*/  @!P0 LOP3.LUT R2, R2, R25, RZ, 0x3c, !PT ;  /* 0x0000001902028212 */ /* 0x000fe400078e3cff */
[----:B------:R-:W4:Y:S01]  /*0410*/  @!P0 LDG.E R25, desc[UR6][R10.64+0xc] ;  /* 0x00000c060a198981 */ /* 0x000f22000c1e1900 */
[----:B--2---:R-:W-:-:S03]  /*0420*/  @!P0 LOP3.LUT R19, R19, R20, RZ, 0x3c, !PT ;  /* 0x0000001413138212 */ /* 0x004fc600078e3cff */
[----:B------:R-:W2:Y:S01]  /*0430*/  @!P0 LDG.E R20, desc[UR6][R10.64+0x8] ;  /* 0x000008060a148981 */ /* 0x000ea2000c1e1900 */
[----:B---3--:R-:W-:-:S03]  /*0440*/  @P4 LOP3.LUT R5, R5, R24, RZ, 0x3c, !PT ;  /* 0x0000001805054212 */ /* 0x008fc600078e3cff */
[----:B------:R-:W3:Y:S01]  /*0450*/  @P1 LDG.E R24, desc[UR6][R10.64+0x14] ;  /* 0x000014060a181981 */ /* 0x000ee2000c1e1900 */
[----:B----4-:R-:W-:-:S03]  /*0460*/  @!P0 LOP3.LUT R4, R4, R25, RZ, 0x3c, !PT ;  /* 0x0000001904048212 */ /* 0x010fc600078e3cff */
[----:B------:R-:W4:Y:S01]  /*0470*/  @P1 LDG.E R25, desc[UR6][R10.64+0x18] ;  /* 0x000018060a191981 */ /* 0x000f22000c1e1900 */
[----:B--2---:R-:W-:-:S03]  /*0480*/  @!P0 LOP3.LUT R3, R3, R20, RZ, 0x3c, !PT ;  /* 0x0000001403038212 */ /* 0x004fc600078e3cff */
[----:B------:R-:W2:Y:S01]  /*0490*/  @P1 LDG.E R20, desc[UR6][R10.64+0x1c] ;  /* 0x00001c060a141981 */ /* 0x000ea2000c1e1900 */
[----:B---3--:R-:W-:-:S03]  /*04a0*/  @P1 LOP3.LUT R19, R19, R24, RZ, 0x3c, !PT ;  /* 0x0000001813131212 */ /* 0x008fc600078e3cff */
[----:B------:R-:W3:Y:S01]  /*04b0*/  @P2 LDG.E R24, desc[UR6][R10.64+0x28] ;  /* 0x000028060a182981 */ /* 0x000ee2000c1e1900 */
[----:B------:R-:W-:-:S03]  /*04c0*/  @P1 LOP3.LUT R4, R4, R27, RZ, 0x3c, !PT ;  /* 0x0000001b04041212 */ /* 0x000fc600078e3cff */
[----:B------:R-:W3:Y:S01]  /*04d0*/  @P2 LDG.E R27, desc[UR6][R10.64+0x34] ;  /* 0x000034060a1b2981 */ /* 0x000ee2000c1e1900 */
[----:B----4-:R-:W-:-:S03]  /*04e0*/  @P1 LOP3.LUT R2, R2, R25, RZ, 0x3c, !PT ;  /* 0x0000001902021212 */ /* 0x010fc600078e3cff */
[----:B------:R-:W4:Y:S01]  /*04f0*/  @P2 LDG.E R25, desc[UR6][R10.64+0x2c] ;  /* 0x00002c060a192981 */ /* 0x000f22000c1e1900 */
[----:B--2---:R-:W-:-:S03]  /*0500*/  @P1 LOP3.LUT R3, R3, R20, RZ, 0x3c, !PT ;  /* 0x0000001403031212 */ /* 0x004fc600078e3cff */
        /* <DEDUP_REMOVED lines=27> */
[----:B------:R-:W-:Y:S02]  /*06c0*/  LOP3.LUT P0, RZ, R22, 0x80, RZ, 0xc0, !PT ;  /* 0x0000008016ff7812 */ /* 0x000fe4000780c0ff */
[----:B------:R-:W-:Y:S02]  /*06d0*/  @P5 LOP3.LUT R4, R4, R27, RZ, 0x3c, !PT ;  /* 0x0000001b04045212 */ /* 0x000fe400078e3cff */
        /* <DEDUP_REMOVED lines=17> */
[----:B------:R-:W-:Y:S02]  /*07f0*/  @P6 LOP3.LUT R5, R5, R26, RZ, 0x3c, !PT ;  /* 0x0000001a05056212 */ /* 0x000fe400078e3cff */
[----:B------:R-:W-:Y:S02]  /*0800*/  @P0 LOP3.LUT R4, R4, R27, RZ, 0x3c, !PT ;  /* 0x0000001b04040212 */ /* 0x000fe400078e3cff */
[----:B----4-:R-:W-:Y:S02]  /*0810*/  @P0 LOP3.LUT R2, R2, R25, RZ, 0x3c, !PT ;  /* 0x0000001902020212 */ /* 0x010fe400078e3cff */
[----:B--2---:R-:W-:Y:S02]  /*0820*/  @P0 LOP3.LUT R3, R3, R20, RZ, 0x3c, !PT ;  /* 0x0000001403030212 */ /* 0x004fe400078e3cff */
[----:B---3--:R-:W-:Y:S02]  /*0830*/  @P0 LOP3.LUT R5, R5, R24, RZ, 0x3c, !PT ;  /* 0x0000001805050212 */ /* 0x008fe400078e3cff */
[----:B------:R-:W-:-:S13]  /*0840*/  R2P PR, R22.B1, 0x7f ;  /* 0x0000007f16007804 */ /* 0x000fda0000001000 */
[----:B------:R-:W2:Y:S04]  /*0850*/  @P0 LDG.E R20, desc[UR6][R10.64+0xa0] ;  /* 0x0000a0060a140981 */ /* 0x000ea8000c1e1900 */
[----:B------:R-:W3:Y:S04]  /*0860*/  @P1 LDG.E R26, desc[UR6][R10.64+0xb4] ;  /* 0x0000b4060a1a1981 */ /* 0x000ee8000c1e1900 */
[----:B------:R-:W4:Y:S04]  /*0870*/  @P0 LDG.E R25, desc[UR6][R10.64+0xa4] ;  /* 0x0000a4060a190981 */ /* 0x000f28000c1e1900 */
[----:B------:R-:W4:Y:S04]  /*0880*/  @P0 LDG.E R24, desc[UR6][R10.64+0xa8] ;  /* 0x0000a8060a180981 */ /* 0x000f28000c1e1900 */
[----:B------:R-:W4:Y:S01]  /*0890*/  @P0 LDG.E R27, desc[UR6][R10.64+0xac] ;  /* 0x0000ac060a1b0981 */ /* 0x000f22000c1e1900 */
[----:B--2---:R-:W-:-:S03]  /*08a0*/  @P0 LOP3.LUT R19, R19, R20, RZ, 0x3c, !PT ;  /* 0x0000001413130212 */ /* 0x004fc600078e3cff */
[----:B------:R-:W2:Y:S01]  /*08b0*/  @P1 LDG.E R20, desc[UR6][R10.64+0xbc] ;  /* 0x0000bc060a141981 */ /* 0x000ea2000c1e1900 */
[----:B---3--:R-:W-:-:S03]  /*08c0*/  @P1 LOP3.LUT R19, R19, R26, RZ, 0x3c, !PT ;  /* 0x0000001a13131212 */ /* 0x008fc600078e3cff */
[----:B------:R-:W3:Y:S01]  /*08d0*/  @P0 LDG.E R26, desc[UR6][R10.64+0xb0] ;  /* 0x0000b0060a1a0981 */ /* 0x000ee2000c1e1900 */
[----:B----4-:R-:W-:-:S03]  /*08e0*/  @P0 LOP3.LUT R2, R2, R25, RZ, 0x3c, !PT ;  /* 0x0000001902020212 */ /* 0x010fc600078e3cff */
[----:B------:R-:W4:Y:S01]  /*08f0*/  @P1 LDG.E R25, desc[UR6][R10.64+0xb8] ;  /* 0x0000b8060a191981 */ /* 0x000f22000c1e1900 */
[----:B------:R-:W-:-:S03]  /*0900*/  @P0 LOP3.LUT R3, R3, R24, RZ, 0x3c, !PT ;  /* 0x0000001803030212 */ /* 0x000fc600078e3cff */
[----:B------:R-:W2:Y:S01]  /*0910*/  @P2 LDG.E R24, desc[UR6][R10.64+0xc8] ;  /* 0x0000c8060a182981 */ /* 0x000ea2000c1e1900 */
[----:B------:R-:W-:-:S03]  /*0920*/  @P0 LOP3.LUT R4, R4, R27, RZ, 0x3c, !PT ;  /* 0x0000001b04040212 */ /* 0x000fc600078e3cff */
[----:B------:R-:W2:Y:S01]  /*0930*/  @P2 LDG.E R27, desc[UR6][R10.64+0xcc] ;  /* 0x0000cc060a1b2981 */ /* 0x000ea2000c1e1900 */
[----:B---3--:R-:W-:Y:S02]  /*0940*/  @P0 LOP3.LUT R5, R5, R26, RZ, 0x3c, !PT ;  /* 0x0000001a05050212 */ /* 0x008fe400078e3cff */
[----:B------:R-:W-:Y:S02]  /*0950*/  LOP3.LUT P0, RZ, R22, 0x8000, RZ, 0xc0, !PT ;  /* 0x0000800016ff7812 */ /* 0x000fe4000780c0ff */
[----:B----4-:R-:W-:Y:S01]  /*0960*/  @P1 LOP3.LUT R2, R2, R25, RZ, 0x3c, !PT ;  /* 0x0000001902021212 */ /* 0x010fe200078e3cff */
[----:B------:R-:W3:Y:S01]  /*0970*/  @P1 LDG.E R22, desc[UR6][R10.64+0xc4] ;  /* 0x0000c4060a161981 */ /* 0x000ee2000c1e1900 */
[----:B--2---:R-:W-:-:S03]  /*0980*/  @P1 LOP3.LUT R3, R3, R20, RZ, 0x3c, !PT ;  /* 0x0000001403031212 */ /* 0x004fc600078e3cff */
[----:B------:R-:W2:Y:S01]  /*0990*/  @P1 LDG.E R25, desc[UR6][R10.64+0xc0] ;  /* 0x0000c0060a191981 */ /* 0x000ea2000c1e1900 */
[----:B------:R-:W-:-:S03]  /*09a0*/  @P2 LOP3.LUT R19, R19, R24, RZ, 0x3c, !PT ;  /* 0x0000001813132212 */ /* 0x000fc600078e3cff */
[----:B------:R-:W4:Y:S04]  /*09b0*/  @P3 LDG.E R24, desc[UR6][R10.64+0xdc] ;  /* 0x0000dc060a183981 */ /* 0x000f28000c1e1900 */
[----:B------:R-:W4:Y:S01]  /*09c0*/  @P2 LDG.E R20, desc[UR6][R10.64+0xd0] ;  /* 0x0000d0060a142981 */ /* 0x000f22000c1e1900 */
[----:B------:R-:W-:-:S03]  /*09d0*/  @P2 LOP3.LUT R2, R2, R27, RZ, 0x3c, !PT ;  /* 0x0000001b02022212 */ /* 0x000fc600078e3cff */
[----:B------:R-:W4:Y:S04]  /*09e0*/  @P3 LDG.E R27, desc[UR6][R10.64+0xe0] ;  /* 0x0000e0060a1b3981 */ /* 0x000f28000c1e1900 */
[----:B------:R-:W4:Y:S01]  /*09f0*/  @P0 LDG.E R29, desc[UR6][R10.64+0x138] ;  /* 0x000138060a1d0981 */ /* 0x000f22000c1e1900 */
[----:B---3--:R-:W-:-:S03]  /*0a00*/  @P1 LOP3.LUT R5, R5, R22, RZ, 0x3c, !PT ;  /* 0x0000001605051212 */ /* 0x008fc600078e3cff */
[----:B------:R-:W3:Y:S01]  /*0a10*/  @P2 LDG.E R22, desc[UR6][R10.64+0xd8] ;  /* 0x0000d8060a162981 */ /* 0x000ee2000c1e1900 */
[----:B--2---:R-:W-:-:S03]  /*0a20*/  @P1 LOP3.LUT R4, R4, R25, RZ, 0x3c, !PT ;  /* 0x0000001904041212 */ /* 0x004fc600078e3cff */
[----:B------:R-:W2:Y:S01]  /*0a30*/  @P2 LDG.E R25, desc[UR6][R10.64+0xd4] ;  /* 0x0000d4060a192981 */ /* 0x000ea2000c1e1900 */
[----:B----4-:R-:W-:-:S03]  /*0a40*/  @P3 LOP3.LUT R19, R19, R24, RZ, 0x3c, !PT ;  /* 0x0000001813133212 */ /* 0x010fc600078e3cff */
[----:B------:R-:W4:Y:S01]  /*0a50*/  @P4 LDG.E R24, desc[UR6][R10.64+0xf0] ;  /* 0x0000f0060a184981 */ /* 0x000f22000c1e1900 */
[----:B------:R-:W-:-:S03]  /*0a60*/  @P2 LOP3.LUT R3, R3, R20, RZ, 0x3c, !PT ;  /* 0x0000001403032212 */ /* 0x000fc600078e3cff */
[----:B------:R-:W4:Y:S01]  /*0a70*/  @P3 LDG.E R20, desc[UR6][R10.64+0xe4] ;  /* 0x0000e4060a143981 */ /* 0x000f22000c1e1900 */
[----:B------:R-:W-:-:S03]  /*0a80*/  @P3 LOP3.LUT R2, R2, R27, RZ, 0x3c, !PT ;  /* 0x0000001b02023212 */ /* 0x000fc600078e3cff */
        /* <DEDUP_REMOVED lines=39> */
[----:B------:R-:W-:-:S05]  /*0d00*/  VIADD R23, R23, 0x10 ;  /* 0x0000001017177836 */ /* 0x000fca0000000000 */
[----:B------:R-:W-:Y:S02]  /*0d10*/  ISETP.NE.AND P1, PT, R23, 0x20, PT ;  /* 0x000000201700780c */ /* 0x000fe40003f25270 */
[----:B------:R-:W-:Y:S02]  /*0d20*/  @P0 LOP3.LUT R2, R2, R27, RZ, 0x3c, !PT ;  /* 0x0000001b02020212 */ /* 0x000fe400078e3cff */
[----:B---3--:R-:W-:Y:S02]  /*0d30*/  @P6 LOP3.LUT R5, R5, R22, RZ, 0x3c, !PT ;  /* 0x0000001605056212 */ /* 0x008fe400078e3cff */
[----:B--2---:R-:W-:Y:S02]  /*0d40*/  @P6 LOP3.LUT R4, R4, R25, RZ, 0x3c, !PT ;  /* 0x0000001904046212 */ /* 0x004fe400078e3cff */
[----:B----4-:R-:W-:Y:S02]  /*0d50*/  @P0 LOP3.LUT R5, R5, R24, RZ, 0x3c, !PT ;  /* 0x0000001805050212 */ /* 0x010fe400078e3cff */
[----:B------:R-:W-:-:S02]  /*0d60*/  @P0 LOP3.LUT R4, R4, R29, RZ, 0x3c, !PT ;  /* 0x0000001d04040212 */ /* 0x000fc400078e3cff */
[----:B------:R-:W-:Y:S01]  /*0d70*/  @P0 LOP3.LUT R3, R3, R20, RZ, 0x3c, !PT ;  /* 0x0000001403030212 */ /* 0x000fe200078e3cff */
[----:B------:R-:W-:Y:S06]  /*0d80*/  @P1 BRA `(.L_x_4) ;  /* 0xfffffff4004c1947 */ /* 0x000fec000383ffff */
[----:B------:R-:W-:-:S05]  /*0d90*/  VIADD R21, R21, 0x1 ;  /* 0x0000000115157836 */ /* 0x000fca0000000000 */
[----:B------:R-:W-:-:S13]  /*0da0*/  ISETP.NE.AND P0, PT, R21, 0x5, PT ;  /* 0x000000051500780c */ /* 0x000fda0003f05270 */
[----:B------:R-:W-:Y:S05]  /*0db0*/  @P0 BRA `(.L_x_5) ;  /* 0xfffffff400300947 */ /* 0x000fea000383ffff */
[----:B------:R1:W-:Y:S01]  /*0dc0*/  STG.E.64 desc[UR6][R8.64+0x8], R2 ;  /* 0x0000080208007986 */ /* 0x0003e2000c101b06 */
[----:B------:R-:W-:-:S03]  /*0dd0*/  VIADD R17, R17, 0x1 ;  /* 0x0000000111117836 */ /* 0x000fc60000000000 */
[----:B------:R1:W-:Y:S02]  /*0de0*/  STG.E.64 desc[UR6][R8.64+0x10], R4 ;  /* 0x0000100408007986 */ /* 0x0003e4000c101b06 */
[----:B------:R-:W-:Y:S02]  /*0df0*/  ISETP.GE.U32.AND P0, PT, R17, R14, PT ;  /* 0x0000000e1100720c */ /* 0x000fe40003f06070 */
[----:B------:R1:W-:Y:S11]  /*0e00*/  STG.E desc[UR6][R8.64+0x4], R19 ;  /* 0x0000041308007986 */ /* 0x0003f6000c101906 */
[----:B------:R-:W-:Y:S05]  /*0e10*/  @!P0 BRA `(.L_x_6) ;  /* 0xfffffff400088947 */ /* 0x000fea000383ffff */
.L_x_3:
[----:B------:R-:W-:Y:S05]  /*0e20*/  BSYNC.RECONVERGENT B1 ;  /* 0x0000000000017941 */ /* 0x000fea0003800200 */
.L_x_2:
[----:B------:R-:W-:Y:S01]  /*0e30*/  ISETP.GT.U32.AND P0, PT, R15, 0x3, PT ;  /* 0x000000030f00780c */ /* 0x000fe20003f04070 */
[----:B------:R-:W-:Y:S01]  /*0e40*/  VIADD R13, R13, 0x1 ;  /* 0x000000010d0d7836 */ /* 0x000fe20000000000 */
[--C-:B------:R-:W-:Y:S02]  /*0e50*/  SHF.R.U64 R15, R15, 0x2, R12.reuse ;  /* 0x000000020f0f7819 */ /* 0x100fe4000000120c */
[----:B------:R-:W-:Y:S02]  /*0e60*/  ISETP.GT.U32.AND.EX P0, PT, R12, RZ, PT, P0 ;  /* 0x000000ff0c00720c */ /* 0x000fe40003f04100 */
[----:B------:R-:W-:-:S11]  /*0e70*/  SHF.R.U32.HI R12, RZ, 0x2, R12 ;  /* 0x00000002ff0c7819 */ /* 0x000fd6000001160c */
[----:B------:R-:W-:Y:S05]  /*0e80*/  @P0 BRA `(.L_x_7) ;  /* 0xfffffff000cc0947 */ /* 0x000fea000383ffff */
.L_x_1:
[----:B------:R-:W-:Y:S05]  /*0e90*/  BSYNC.RECONVERGENT B0 ;  /* 0x0000000000007941 */ /* 0x000fea0003800200 */
.L_x_0:
[----:B------:R-:W0:Y:S01]  /*0ea0*/  LDCU.64 UR4, c[0x0][0x380] ;  /* 0x00007000ff0477ac */ /* 0x000e220008000a00 */
[----:B------:R2:W-:Y:S01]  /*0eb0*/  STG.E.64 desc[UR6][R8.64+0x18], RZ ;  /* 0x000018ff08007986 */ /* 0x0005e2000c101b06 */
[----:B-1----:R-:W-:-:S03]  /*0ec0*/  SHF.R.S32.HI R3, RZ, 0x1f, R0 ;  /* 0x0000001fff037819 */ /* 0x002fc60000011400 */
[----:B------:R2:W-:Y:S04]  /*0ed0*/  STG.E desc[UR6][R8.64+0x20], RZ ;  /* 0x000020ff08007986 */ /* 0x0005e8000c101906 */
[----:B------:R2:W-:Y:S01]  /*0ee0*/  STG.E.64 desc[UR6][R8.64+0x28], RZ ;  /* 0x000028ff08007986 */ /* 0x0005e2000c101b06 */
[----:B0-----:R-:W-:Y:S01]  /*0ef0*/  LEA R6, P0, R0, UR4, 0x2 ;  /* 0x0000000400067c11 */ /* 0x001fe2000f8010ff */
[----:B------:R-:W-:-:S03]  /*0f00*/  UMOV UR4, URZ ;  /* 0x000000ff00047c82 */ /* 0x000fc60008000000 */
[----:B--2---:R-:W-:-:S09]  /*0f10*/  LEA.HI.X R7, R0, UR5, R3, 0x2, P0 ;  /* 0x0000000500077c11 */ /* 0x004fd200080f1403 */
.L_x_16:
[----:B------:R-:W2:Y:S04]  /*0f20*/  LDG.E.64 R10, desc[UR6][R8.64] ;  /* 0x00000006080a7981 */ /* 0x000ea8000c1e1b00 */
[----:B------:R-:W3:Y:S04]  /*0f30*/  LDG.E.64 R4, desc[UR6][R8.64+0x10] ;  /* 0x0000100608047981 */ /* 0x000ee8000c1e1b00 */
[----:B------:R-:W4:Y:S01]  /*0f40*/  LDG.E.64 R16, desc[UR6][R8.64+0x8] ;  /* 0x0000080608107981 */ /* 0x000f22000c1e1b00 */
[----:B------:R-:W-:Y:S01]  /*0f50*/  IMAD.MOV.U32 R13, RZ, RZ, 0x2f800000 ;  /* 0x2f800000ff0d7424 */ /* 0x000fe200078e00ff */
[----:B------:R-:W-:Y:S01]  /*0f60*/  UIADD3 UR4, UPT, UPT, UR4, 0x2, URZ ;  /* 0x0000000204047890 */ /* 0x000fe2000fffe0ff */
[----:B------:R-:W-:Y:S01]  /*0f70*/  IMAD.MOV.U32 R14, RZ, RZ, 0x0 ;  /* 0x00000000ff0e7424 */ /* 0x000fe200078e00ff */
[----:B------:R-:W-:Y:S01]  /*0f80*/  BSSY.RECONVERGENT B0, `(.L_x_8) ;  /* 0x0000034000007945 */ /* 0x000fe20003800200 */
[----:B------:R-:W-:Y:S01]  /*0f90*/  IMAD.MOV.U32 R15, RZ, RZ, 0x3fd80000 ;  /* 0x3fd80000ff0f7424 */ /* 0x000fe200078e00ff */
[----:B------:R-:W-:Y:S01]  /*0fa0*/  UISETP.NE.AND UP0, UPT, UR4, 0x186a0, UPT ;  /* 0x000186a00400788c */ /* 0x000fe2000bf05270 */
[----:B--2---:R-:W-:-:S04]  /*0fb0*/  SHF.R.U32.HI R0, RZ, 0x2, R11 ;  /* 0x00000002ff007819 */ /* 0x004fc8000001160b */
[----:B------:R-:W-:Y:S01]  /*0fc0*/  LOP3.LUT R0, R0, R11, RZ, 0x3c, !PT ;  /* 0x0000000b00007212 */ /* 0x000fe200078e3cff */
[----:B0--3--:R-:W-:Y:S01]  /*0fd0*/  IMAD.SHL.U32 R3, R5, 0x10, RZ ;  /* 0x0000001005037824 */ /* 0x009fe200078e00ff */
[----:B------:R0:W-:Y:S01]  /*0fe0*/  STG.E.64 desc[UR6][R8.64+0x8], R4 ;  /* 0x0000080408007986 */ /* 0x0001e2000c101b06 */
[----:B----4-:R-:W-:Y:S02]  /*0ff0*/  SHF.R.U32.HI R11, RZ, 0x2, R16 ;  /* 0x00000002ff0b7819 */ /* 0x010fe40000011610 */
[----:B------:R-:W-:Y:S02]  /*1000*/  IMAD.SHL.U32 R2, R0, 0x2, RZ ;  /* 0x0000000200027824 */ /* 0x000fe400078e00ff */
[----:B------:R-:W-:Y:S01]  /*1010*/  LOP3.LUT R11, R11, R16, RZ, 0x3c, !PT ;  /* 0x000000100b0b7212 */ /* 0x000fe200078e3cff */
[----:B------:R-:W-:Y:S02]  /*1020*/  VIADD R16, R10, 0xb0f8a ;  /* 0x000b0f8a0a107836 */ /* 0x000fe40000000000 */
[----:B------:R-:W-:-:S02]  /*1030*/  LOP3.LUT R2, R0, R2, R3, 0x96, !PT ;  /* 0x0000000200027212 */ /* 0x000fc400078e9603 */
[----:B------:R-:W-:Y:S02]  /*1040*/  IMAD.SHL.U32 R3, R11, 0x2, RZ ;  /* 0x000000020b037824 */ /* 0x000fe400078e00ff */
[----:B------:R-:W-:Y:S01]  /*1050*/  LOP3.LUT R2, R2, R5, RZ, 0x3c, !PT ;  /* 0x0000000502027212 */ /* 0x000fe200078e3cff */
[----:B------:R0:W-:Y:S03]  /*1060*/  STG.E.64 desc[UR6][R8.64], R16 ;  /* 0x0000001008007986 */ /* 0x0001e6000c101b06 */
[----:B------:R-:W-:Y:S01]  /*1070*/  IADD3 R10, PT, PT, R10, 0x587c5, R2 ;  /* 0x000587c50a0a7810 */ /* 0x000fe20007ffe002 */
[----:B------:R-:W-:-:S05]  /*1080*/  IMAD.SHL.U32 R0, R2, 0x10, RZ ;  /* 0x0000001002007824 */ /* 0x000fca00078e00ff */
[----:B------:R-:W-:-:S04]  /*1090*/  LOP3.LUT R3, R11, R3, R0, 0x96, !PT ;  /* 0x000000030b037212 */ /* 0x000fc800078e9600 */
[----:B------:R-:W-:-:S05]  /*10a0*/  LOP3.LUT R3, R3, R2, RZ, 0x3c, !PT ;  /* 0x0000000203037212 */ /* 0x000fca00078e3cff */
[----:B------:R-:W-:Y:S01]  /*10b0*/  IMAD.IADD R0, R3, 0x1, R16 ;  /* 0x0000000103007824 */ /* 0x000fe200078e0210 */
[----:B------:R0:W-:Y:S04]  /*10c0*/  STG.E.64 desc[UR6][R8.64+0x10], R2 ;  /* 0x0000100208007986 */ /* 0x0001e8000c101b06 */
[----:B------:R-:W-:-:S05]  /*10d0*/  I2FP.F32.U32 R0, R0 ;  /* 0x0000000000007245 */ /* 0x000fca0000201000 */
[----:B------:R-:W-:Y:S01]  /*10e0*/  FFMA R18, R0, R13, 1.1641532182693481445e-10 ;  /* 0x2f00000000127423 */ /* 0x000fe2000000000d */
[----:B------:R-:W-:-:S03]  /*10f0*/  I2FP.F32.U32 R0, R10 ;  /* 0x0000000a00007245 */ /* 0x000fc60000201000 */
[----:B------:R-:W1:Y:S02]  /*1100*/  F2F.F64.F32 R10, R18 ;  /* 0x00000012000a7310 */ /* 0x000e640000201800 */
[----:B------:R-:W-:-:S06]  /*1110*/  FFMA R0, R0, R13, 1.1641532182693481445e-10 ;  /* 0x2f00000000007423 */ /* 0x000fcc000000000d */
[----:B------:R-:W2:Y:S01]  /*1120*/  F2F.F64.F32 R20, R0 ;  /* 0x0000000000147310 */ /* 0x000ea20000201800 */
[----:B-1----:R-:W-:-:S08]  /*1130*/  DMUL R10, R10, R10 ;  /* 0x0000000a0a0a7228 */ /* 0x002fd00000000000 */
[----:B--2---:R-:W-:-:S06]  /*1140*/  DFMA R20, R20, R20, R10 ;  /* 0x000000141414722b */ /* 0x004fcc000000000a */
[----:B------:R-:W1:Y:S04]  /*1150*/  MUFU.RSQ64H R13, R21 ;  /* 0x00000015000d7308 */ /* 0x000e680000001c00 */
[----:B------:R-:W-:-:S05]  /*1160*/  VIADD R12, R21, 0xfcb00000 ;  /* 0xfcb00000150c7836 */ /* 0x000fca0000000000 */
[----:B------:R-:W-:Y:S01]  /*1170*/  ISETP.GE.U32.AND P0, PT, R12, 0x7ca00000, PT ;  /* 0x7ca000000c00780c */ /* 0x000fe20003f06070 */
[----:B-1----:R-:W-:-:S08]  /*1180*/  DMUL R10, R12, R12 ;  /* 0x0000000c0c0a7228 */ /* 0x002fd00000000000 */
[----:B------:R-:W-:-:S08]  /*1190*/  DFMA R10, R20, -R10, 1 ;  /* 0x3ff00000140a742b */ /* 0x000fd0000000080a */
[----:B------:R-:W-:Y:S02]  /*11a0*/  DFMA R14, R10, R14, 0.5 ;  /* 0x3fe000000a0e742b */ /* 0x000fe4000000000e */
[----:B------:R-:W-:-:S08]  /*11b0*/  DMUL R10, R12, R10 ;  /* 0x0000000a0c0a7228 */ /* 0x000fd00000000000 */
[----:B------:R-:W-:-:S08]  /*11c0*/  DFMA R22, R14, R10, R12 ;  /* 0x0000000a0e16722b */ /* 0x000fd0000000000c */
[----:B------:R-:W-:Y:S02]  /*11d0*/  DMUL R14, R20, R22 ;  /* 0x00000016140e7228 */ /* 0x000fe40000000000 */
[----:B------:R-:W-:Y:S02]  /*11e0*/  VIADD R11, R23, 0xfff00000 ;  /* 0xfff00000170b7836 */ /* 0x000fe40000000000 */
[----:B------:R-:W-:-:S04]  /*11f0*/  IMAD.MOV.U32 R10, RZ, RZ, R22 ;  /* 0x000000ffff0a7224 */ /* 0x000fc800078e0016 */
[----:B------:R-:W-:-:S08]  /*1200*/  DFMA R18, R14, -R14, R20 ;  /* 0x8000000e0e12722b */ /* 0x000fd00000000014 */
[----:B------:R-:W-:Y:S01]  /*1210*/  DFMA R24, R18, R10, R14 ;  /* 0x0000000a1218722b */ /* 0x000fe2000000000e */
[----:B0-----:R-:W-:Y:S10]  /*1220*/  @!P0 BRA `(.L_x_9) ;  /* 0x0000000000248947 */ /* 0x001ff40003800000 */
[----:B------:R-:W-:Y:S02]  /*1230*/  IMAD.MOV.U32 R10, RZ, RZ, R20 ;  /* 0x000000ffff0a7224 */ /* 0x000fe400078e0014 */
[----:B------:R-:W-:Y:S02]  /*1240*/  IMAD.MOV.U32 R13, RZ, RZ, R21 ;  /* 0x000000ffff0d7224 */ /* 0x000fe400078e0015 */
[----:B------:R-:W-:Y:S01]  /*1250*/  IMAD.MOV.U32 R20, RZ, RZ, R12 ;  /* 0x000000ffff147224 */ /* 0x000fe200078e000c */
[----:B------:R-:W-:Y:S01]  /*1260*/  MOV R12, 0x12a0 ;  /* 0x000012a0000c7802 */ /* 0x000fe20000000f00 */
[----:B------:R-:W-:Y:S02]  /*1270*/  IMAD.MOV.U32 R0, RZ, RZ, R22 ;  /* 0x000000ffff007224 */ /* 0x000fe400078e0016 */
[----:B------:R-:W-:-:S07]  /*1280*/  IMAD.MOV.U32 R21, RZ, RZ, R11 ;  /* 0x000000ffff157224 */ /* 0x000fce00078e000b */
[----:B------:R-:W-:Y:S05]  /*1290*/  CALL.REL.NOINC `($__internal_0_$__cuda_sm20_dsqrt_rn_f64_mediumpath_v1) ;  /* 0x00000004002c7944 */ /* 0x000fea0003c00000 */
[----:B------:R-:W-:Y:S02]  /*12a0*/  IMAD.MOV.U32 R24, RZ, RZ, R18 ;  /* 0x000000ffff187224 */ /* 0x000fe400078e0012 */
[----:B------:R-:W-:-:S07]  /*12b0*/  IMAD.MOV.U32 R25, RZ, RZ, R19 ;  /* 0x000000ffff197224 */ /* 0x000fce00078e0013 */
.L_x_9:
[----:B------:R-:W-:Y:S05]  /*12c0*/  BSYNC.RECONVERGENT B0 ;  /* 0x0000000000007941 */ /* 0x000fea0003800200 */
.L_x_8:
[----:B------:R-:W-:Y:S01]  /*12d0*/  DSETP.GTU.AND P0, PT, R24, 1, PT ;  /* 0x3ff000001800742a */ /* 0x000fe20003f0c000 */
[----:B------:R-:W-:-:S13]  /*12e0*/  BSSY.RECONVERGENT B0, `(.L_x_10) ;  /* 0x0000008000007945 */ /* 0x000fda0003800200 */
[----:B------:R-:W-:Y:S05]  /*12f0*/  @P0 BRA `(.L_x_11) ;  /* 0x0000000000180947 */ /* 0x000fea0003800000 */
[----:B------:R-:W2:Y:S02]  /*1300*/  LDG.E R0, desc[UR6][R6.64] ;  /* 0x0000000606007981 */ /* 0x000ea4000c1e1900 */
[----:B--2---:R-:W-:-:S05]  /*1310*/  VIADD R11, R0, 0x1 ;  /* 0x00000001000b7836 */ /* 0x004fca0000000000 */
[----:B------:R0:W-:Y:S04]  /*1320*/  STG.E desc[UR6][R6.64], R11 ;  /* 0x0000000b06007986 */ /* 0x0001e8000c101906 */
[----:B------:R0:W5:Y:S04]  /*1330*/  LDG.E.64 R16, desc[UR6][R8.64] ;  /* 0x0000000608107981 */ /* 0x000168000c1e1b00 */
[----:B------:R0:W5:Y:S04]  /*1340*/  LDG.E.64 R4, desc[UR6][R8.64+0x8] ;  /* 0x0000080608047981 */ /* 0x000168000c1e1b00 */
[----:B------:R0:W5:Y:S02]  /*1350*/  LDG.E.64 R2, desc[UR6][R8.64+0x10] ;  /* 0x0000100608027981 */ /* 0x000164000c1e1b00 */
.L_x_11:
[----:B------:R-:W-:Y:S05]  /*1360*/  BSYNC.RECONVERGENT B0 ;  /* 0x0000000000007941 */ /* 0x000fea0003800200 */
.L_x_10:
[----:B-----5:R-:W-:Y:S01]  /*1370*/  SHF.R.U32.HI R0, RZ, 0x2, R17 ;  /* 0x00000002ff007819 */ /* 0x020fe20000011611 */
[----:B0-----:R-:W-:Y:S01]  /*1380*/  IMAD.SHL.U32 R11, R3, 0x10, RZ ;  /* 0x00000010030b7824 */ /* 0x001fe200078e00ff */
[----:B------:R-:W-:Y:S01]  /*1390*/  SHF.R.U32.HI R13, RZ, 0x2, R4 ;  /* 0x00000002ff0d7819 */ /* 0x000fe20000011604 */
[----:B------:R-:W-:Y:S01]  /*13a0*/  IMAD.MOV.U32 R15, RZ, RZ, 0x2f800000 ;  /* 0x2f800000ff0f7424 */ /* 0x000fe200078e00ff */
[----:B------:R-:W-:Y:S01]  /*13b0*/  LOP3.LUT R0, R0, R17, RZ, 0x3c, !PT ;  /* 0x0000001100007212 */ /* 0x000fe200078e3cff */
[----:B------:R-:W-:Y:S01]  /*13c0*/  IMAD.MOV.U32 R18, RZ, RZ, 0x0 ;  /* 0x00000000ff127424 */ /* 0x000fe200078e00ff */
[----:B------:R-:W-:Y:S01]  /*13d0*/  LOP3.LUT R13, R13, R4, RZ, 0x3c, !PT ;  /* 0x000000040d0d7212 */ /* 0x000fe200078e3cff */
[----:B------:R-:W-:Y:S01]  /*13e0*/  IMAD.MOV.U32 R19, RZ, RZ, 0x3fd80000 ;  /* 0x3fd80000ff137424 */ /* 0x000fe200078e00ff */
[----:B------:R0:W-:Y:S01]  /*13f0*/  STG.E.64 desc[UR6][R8.64+0x8], R2 ;  /* 0x0000080208007986 */ /* 0x0001e2000c101b06 */
[----:B------:R-:W-:Y:S01]  /*1400*/  IMAD.SHL.U32 R10, R0, 0x2, RZ ;  /* 0x00000002000a7824 */ /* 0x000fe200078e00ff */
[----:B------:R-:W-:Y:S01]  /*1410*/  BSSY.RECONVERGENT B0, `(.L_x_12) ;  /* 0x000002a000007945 */ /* 0x000fe20003800200 */
[----:B------:R-:W-:-:S03]  /*1420*/  IMAD.SHL.U32 R4, R13, 0x2, RZ ;  /* 0x000000020d047824 */ /* 0x000fc600078e00ff */
[----:B------:R-:W-:-:S04]  /*1430*/  LOP3.LUT R10, R0, R10, R11, 0x96, !PT ;  /* 0x0000000a000a7212 */ /* 0x000fc800078e960b */
[----:B------:R-:W-:-:S05]  /*1440*/  LOP3.LUT R10, R10, R3, RZ, 0x3c, !PT ;  /* 0x000000030a0a7212 */ /* 0x000fca00078e3cff */
[----:B------:R-:W-:-:S05]  /*1450*/  IMAD.SHL.U32 R0, R10, 0x10, RZ ;  /* 0x000000100a007824 */ /* 0x000fca00078e00ff */
[----:B------:R-:W-:Y:S01]  /*1460*/  LOP3.LUT R11, R13, R4, R0, 0x96, !PT ;  /* 0x000000040d0b7212 */ /* 0x000fe200078e9600 */
[C---:B------:R-:W-:Y:S01]  /*1470*/  VIADD R4, R16.reuse, 0xb0f8a ;  /* 0x000b0f8a10047836 */ /* 0x040fe20000000000 */
[----:B------:R-:W-:Y:S02]  /*1480*/  IADD3 R16, PT, PT, R16, 0x587c5, R10 ;  /* 0x000587c510107810 */ /* 0x000fe40007ffe00a */
[----:B------:R-:W-:Y:S02]  /*1490*/  LOP3.LUT R11, R11, R10, RZ, 0x3c, !PT ;  /* 0x0000000a0b0b7212 */ /* 0x000fe400078e3cff */
[----:B------:R-:W-:Y:S01]  /*14a0*/  I2FP.F32.U32 R16, R16 ;  /* 0x0000001000107245 */ /* 0x000fe20000201000 */
[----:B------:R0:W-:Y:S02]  /*14b0*/  STG.E.64 desc[UR6][R8.64], R4 ;  /* 0x0000000408007986 */ /* 0x0001e4000c101b06 */
[----:B------:R-:W-:Y:S02]  /*14c0*/  IMAD.IADD R0, R11, 0x1, R4 ;  /* 0x000000010b007824 */ /* 0x000fe400078e0204 */
[----:B------:R0:W-:Y:S03]  /*14d0*/  STG.E.64 desc[UR6][R8.64+0x10], R10 ;  /* 0x0000100a08007986 */ /* 0x0001e6000c101b06 */
[----:B------:R-:W-:-:S05]  /*14e0*/  I2FP.F32.U32 R0, R0 ;  /* 0x0000000000007245 */ /* 0x000fca0000201000 */
[-C--:B------:R-:W-:Y:S01]  /*14f0*/  FFMA R20, R0, R15.reuse, 1.1641532182693481445e-10 ;  /* 0x2f00000000147423 */ /* 0x080fe2000000000f */
[----:B------:R-:W-:-:S03]  /*1500*/  FFMA R0, R16, R15, 1.1641532182693481445e-10 ;  /* 0x2f00000010007423 */ /* 0x000fc6000000000f */
[----:B------:R-:W1:Y:S08]  /*1510*/  F2F.F64.F32 R12, R20 ;  /* 0x00000014000c7310 */ /* 0x000e700000201800 */
        /* <DEDUP_REMOVED lines=17> */
[----:B------:R-:W-:Y:S01]  /*1630*/  IMAD.MOV.U32 R20, RZ, RZ, R12 ;  /* 0x000000ffff147224 */ /* 0x000fe200078e000c */
[----:B------:R-:W-:Y:S01]  /*1640*/  MOV R12, 0x16b0 ;  /* 0x000016b0000c7802 */ /* 0x000fe20000000f00 */
[----:B------:R-:W-:Y:S02]  /*1650*/  IMAD.MOV.U32 R0, RZ, RZ, R22 ;  /* 0x000000ffff007224 */ /* 0x000fe400078e0016 */
[----:B------:R-:W-:Y:S02]  /*1660*/  IMAD.MOV.U32 R10, RZ, RZ, R16 ;  /* 0x000000ffff0a7224 */ /* 0x000fe400078e0010 */
[----:B------:R-:W-:Y:S02]  /*1670*/  IMAD.MOV.U32 R13, RZ, RZ, R17 ;  /* 0x000000ffff0d7224 */ /* 0x000fe400078e0011 */
[----:B------:R-:W-:Y:S02]  /*1680*/  IMAD.MOV.U32 R18, RZ, RZ, R24 ;  /* 0x000000ffff127224 */ /* 0x000fe400078e0018 */
[----:B------:R-:W-:-:S07]  /*1690*/  IMAD.MOV.U32 R19, RZ, RZ, R25 ;  /* 0x000000ffff137224 */ /* 0x000fce00078e0019 */
[----:B------:R-:W-:Y:S05]  /*16a0*/  CALL.REL.NOINC `($__internal_0_$__cuda_sm20_dsqrt_rn_f64_mediumpath_v1) ;  /* 0x0000000000287944 */ /* 0x000fea0003c00000 */
.L_x_13:
[----:B------:R-:W-:Y:S05]  /*16b0*/  BSYNC.RECONVERGENT B0 ;  /* 0x0000000000007941 */ /* 0x000fea0003800200 */
.L_x_12:
[----:B------:R-:W-:Y:S01]  /*16c0*/  DSETP.GTU.AND P0, PT, R18, 1, PT ;  /* 0x3ff000001200742a */ /* 0x000fe20003f0c000 */
[----:B------:R-:W-:-:S13]  /*16d0*/  BSSY.RECONVERGENT B0, `(.L_x_14) ;  /* 0x0000005000007945 */ /* 0x000fda0003800200 */
[----:B------:R-:W-:Y:S05]  /*16e0*/  @P0 BRA `(.L_x_15) ;  /* 0x00000000000c0947 */ /* 0x000fea0003800000 */
[----:B------:R-:W2:Y:S02]  /*16f0*/  LDG.E R0, desc[UR6][R6.64] ;  /* 0x0000000606007981 */ /* 0x000ea4000c1e1900 */
[----:B--2---:R-:W-:-:S05]  /*1700*/  VIADD R3, R0, 0x1 ;  /* 0x0000000100037836 */ /* 0x004fca0000000000 */
[----:B------:R0:W-:Y:S02]  /*1710*/  STG.E desc[UR6][R6.64], R3 ;  /* 0x0000000306007986 */ /* 0x0001e4000c101906 */
.L_x_15:
[----:B------:R-:W-:Y:S05]  /*1720*/  BSYNC.RECONVERGENT B0 ;  /* 0x0000000000007941 */ /* 0x000fea0003800200 */
.L_x_14:
[----:B------:R-:W-:Y:S05]  /*1730*/  BRA.U UP0, `(.L_x_16) ;  /* 0xfffffff500f87547 */ /* 0x000fea000b83ffff */
[----:B------:R-:W-:Y:S05]  /*1740*/  EXIT ;  /* 0x000000000000794d */ /* 0x000fea0003800000 */
        .weak           $__internal_0_$__cuda_sm20_dsqrt_rn_f64_mediumpath_v1
        .type           $__internal_0_$__cuda_sm20_dsqrt_rn_f64_mediumpath_v1,@function
        .size           $__internal_0_$__cuda_sm20_dsqrt_rn_f64_mediumpath_v1,(.L_x_22 - $__internal_0_$__cuda_sm20_dsqrt_rn_f64_mediumpath_v1)
$__internal_0_$__cuda_sm20_dsqrt_rn_f64_mediumpath_v1:
[----:B------:R-:W-:Y:S01]  /*1750*/  ISETP.GE.U32.AND P0, PT, R20, -0x3400000, PT ;  /* 0xfcc000001400780c */ /* 0x000fe20003f06070 */
[----:B------:R-:W-:Y:S01]  /*1760*/  BSSY.RECONVERGENT B1, `(.L_x_17) ;  /* 0x0000025000017945 */ /* 0x000fe20003800200 */
[----:B------:R-:W-:Y:S02]  /*1770*/  IMAD.MOV.U32 R11, RZ, RZ, R13 ;  /* 0x000000ffff0b7224 */ /* 0x000fe400078e000d */
[----:B------:R-:W-:-:S09]  /*1780*/  IMAD.MOV.U32 R20, RZ, RZ, R0 ;  /* 0x000000ffff147224 */ /* 0x000fd200078e0000 */
[----:B------:R-:W-:Y:S05]  /*1790*/  @!P0 BRA `(.L_x_18) ;  /* 0x0000000000208947 */ /* 0x000fea0003800000 */
[----:B------:R-:W-:-:S10]  /*17a0*/  DFMA.RM R18, R18, R20, R14 ;  /* 0x000000141212722b */ /* 0x000fd4000000400e */
[----:B------:R-:W-:-:S05]  /*17b0*/  IADD3 R14, P0, PT, R18, 0x1, RZ ;  /* 0x00000001120e7810 */ /* 0x000fca0007f1e0ff */
[----:B------:R-:W-:-:S06]  /*17c0*/  IMAD.X R15, RZ, RZ, R19, P0 ;  /* 0x000000ffff0f7224 */ /* 0x000fcc00000e0613 */
[----:B------:R-:W-:-:S08]  /*17d0*/  DFMA.RP R10, -R18, R14, R10 ;  /* 0x0000000e120a722b */ /* 0x000fd0000000810a */
[----:B------:R-:W-:-:S06]  /*17e0*/  DSETP.GT.AND P0, PT, R10, RZ, PT ;  /* 0x000000ff0a00722a */ /* 0x000fcc0003f04000 */
[----:B------:R-:W-:Y:S02]  /*17f0*/  FSEL R14, R14, R18, P0 ;  /* 0x000000120e0e7208 */ /* 0x000fe40000000000 */
[----:B------:R-:W-:Y:S01]  /*1800*/  FSEL R15, R15, R19, P0 ;  /* 0x000000130f0f7208 */ /* 0x000fe20000000000 */
[----:B------:R-:W-:Y:S06]  /*1810*/  BRA `(.L_x_19) ;  /* 0x0000000000647947 */ /* 0x000fec0003800000 */
.L_x_18:
[----:B------:R-:W-:-:S14]  /*1820*/  DSETP.NE.AND P0, PT, R10, RZ, PT ;  /* 0x000000ff0a00722a */ /* 0x000fdc0003f05000 */
[----:B------:R-:W-:Y:S05]  /*1830*/  @!P0 BRA `(.L_x_20) ;  /* 0x0000000000588947 */ /* 0x000fea0003800000 */
[----:B------:R-:W-:-:S13]  /*1840*/  ISETP.GE.AND P0, PT, R11, RZ, PT ;  /* 0x000000ff0b00720c */ /* 0x000fda0003f06270 */
[----:B------:R-:W-:Y:S02]  /*1850*/  @!P0 IMAD.MOV.U32 R14, RZ, RZ, 0x0 ;  /* 0x00000000ff0e8424 */ /* 0x000fe400078e00ff */
[----:B------:R-:W-:Y:S01]  /*1860*/  @!P0 IMAD.MOV.U32 R15, RZ, RZ, -0x80000 ;  /* 0xfff80000ff0f8424 */ /* 0x000fe200078e00ff */
[----:B------:R-:W-:Y:S06]  /*1870*/  @!P0 BRA `(.L_x_19) ;  /* 0x00000000004c8947 */ /* 0x000fec0003800000 */
[----:B------:R-:W-:-:S13]  /*1880*/  ISETP.GT.AND P0, PT, R11, 0x7fefffff, PT ;  /* 0x7fefffff0b00780c */ /* 0x000fda0003f04270 */
[----:B------:R-:W-:Y:S05]  /*1890*/  @P0 BRA `(.L_x_20) ;  /* 0x0000000000400947 */ /* 0x000fea0003800000 */
[----:B------:R-:W-:Y:S01]  /*18a0*/  DMUL R10, R10, 8.11296384146066816958e+31 ;  /* 0x469000000a0a7828 */ /* 0x000fe20000000000 */
[----:B------:R-:W-:Y:S02]  /*18b0*/  IMAD.MOV.U32 R14, RZ, RZ, RZ ;  /* 0x000000ffff0e7224 */ /* 0x000fe400078e00ff */
[----:B------:R-:W-:Y:S02]  /*18c0*/  IMAD.MOV.U32 R20, RZ, RZ, 0x0 ;  /* 0x00000000ff147424 */ /* 0x000fe400078e00ff */
[----:B------:R-:W-:Y:S01]  /*18d0*/  IMAD.MOV.U32 R21, RZ, RZ, 0x3fd80000 ;  /* 0x3fd80000ff157424 */ /* 0x000fe200078e00ff */
[----:B------:R-:W0:Y:S02]  /*18e0*/  MUFU.RSQ64H R15, R11 ;  /* 0x0000000b000f7308 */ /* 0x000e240000001c00 */
[----:B0-----:R-:W-:-:S08]  /*18f0*/  DMUL R18, R14, R14 ;  /* 0x0000000e0e127228 */ /* 0x001fd00000000000 */
[----:B------:R-:W-:-:S08]  /*1900*/  DFMA R18, R10, -R18, 1 ;  /* 0x3ff000000a12742b */ /* 0x000fd00000000812 */
[----:B------:R-:W-:Y:S02]  /*1910*/  DFMA R20, R18, R20, 0.5 ;  /* 0x3fe000001214742b */ /* 0x000fe40000000014 */
[----:B------:R-:W-:-:S08]  /*1920*/  DMUL R18, R14, R18 ;  /* 0x000000120e127228 */ /* 0x000fd00000000000 */
[----:B------:R-:W-:-:S08]  /*1930*/  DFMA R18, R20, R18, R14 ;  /* 0x000000121412722b */ /* 0x000fd0000000000e */
[----:B------:R-:W-:Y:S02]  /*1940*/  DMUL R14, R10, R18 ;  /* 0x000000120a0e7228 */ /* 0x000fe40000000000 */
[----:B------:R-:W-:-:S06]  /*1950*/  VIADD R19, R19, 0xfff00000 ;  /* 0xfff0000013137836 */ /* 0x000fcc0000000000 */
[----:B------:R-:W-:-:S08]  /*1960*/  DFMA R20, R14, -R14, R10 ;  /* 0x8000000e0e14722b */ /* 0x000fd0000000000a */
[----:B------:R-:W-:-:S10]  /*1970*/  DFMA R14, R18, R20, R14 ;  /* 0x00000014120e722b */ /* 0x000fd4000000000e */
[----:B------:R-:W-:Y:S01]  /*1980*/  VIADD R15, R15, 0xfcb00000 ;  /* 0xfcb000000f0f7836 */ /* 0x000fe20000000000 */
[----:B------:R-:W-:Y:S06]  /*1990*/  BRA `(.L_x_19) ;  /* 0x0000000000047947 */ /* 0x000fec0003800000 */
.L_x_20:
[----:B------:R-:W-:-:S11]  /*19a0*/  DADD R14, R10, R10 ;  /* 0x000000000a0e7229 */ /* 0x000fd6000000000a */
.L_x_19:
[----:B------:R-:W-:Y:S05]  /*19b0*/  BSYNC.RECONVERGENT B1 ;  /* 0x0000000000017941 */ /* 0x000fea0003800200 */
.L_x_17:
[----:B------:R-:W-:Y:S02]  /*19c0*/  IMAD.MOV.U32 R13, RZ, RZ, 0x0 ;  /* 0x00000000ff0d7424 */ /* 0x000fe400078e00ff */
[----:B------:R-:W-:Y:S02]  /*19d0*/  IMAD.MOV.U32 R18, RZ, RZ, R14 ;  /* 0x000000ffff127224 */ /* 0x000fe400078e000e */
[----:B------:R-:W-:Y:S01]  /*19e0*/  IMAD.MOV.U32 R19, RZ, RZ, R15 ;  /* 0x000000ffff137224 */ /* 0x000fe200078e000f */
[----:B------:R-:W-:Y:S06]  /*19f0*/  RET.REL.NODEC R12 `(_Z6pi_seqPiP17curandStateXORWOW) ;  /* 0xffffffe40c807950 */ /* 0x000fec0003c3ffff */
.L_x_21:
[----:B------:R-:W-:-:S00]  /*1a00*/  BRA `(.L_x_21) ;  /* 0xfffffffc00fc7947 */ /* 0x000fc0000383ffff */
[----:B------:R-:W-:-:S00]  /*1a10*/  NOP ;  /* 0x0000000000007918 */ /* 0x000fc00000000000 */
        /* <DEDUP_REMOVED lines=14> */
.L_x_22:


//--------------------- .nv.global.init           --------------------------
	.section	.nv.global.init,"aw",@progbits
	.align	4
.nv.global.init:
	.type		mrg32k3aM1SubSeq,@object
	.size		mrg32k3aM1SubSeq,(mrg32k3aM2SubSeq - mrg32k3aM1SubSeq)
mrg32k3aM1SubSeq:
        /*0000*/ 	.byte	0x0b, 0xcc, 0xee, 0x04, 0x73, 0x29, 0x8b, 0x6f, 0xf6, 0x53, 0x03, 0xf6, 0x23, 0xf6, 0xea, 0xda
        /* <DEDUP_REMOVED lines=125> */
	.type		mrg32k3aM2SubSeq,@object
	.size		mrg32k3aM2SubSeq,(mrg32k3aM1 - mrg32k3aM2SubSeq)
mrg32k3aM2SubSeq:
        /* <DEDUP_REMOVED lines=126> */
	.type		mrg32k3aM1,@object
	.size		mrg32k3aM1,(mrg32k3aM1Seq - mrg32k3aM1)
mrg32k3aM1:
        /* <DEDUP_REMOVED lines=144> */
	.type		mrg32k3aM1Seq,@object
	.size		mrg32k3aM1Seq,(mrg32k3aM2 - mrg32k3aM1Seq)
mrg32k3aM1Seq:
        /* <DEDUP_REMOVED lines=144> */
	.type		mrg32k3aM2,@object
	.size		mrg32k3aM2,(mrg32k3aM2Seq - mrg32k3aM2)
mrg32k3aM2:
        /* <DEDUP_REMOVED lines=144> */
	.type		mrg32k3aM2Seq,@object
	.size		mrg32k3aM2Seq,(precalc_xorwow_matrix - mrg32k3aM2Seq)
mrg32k3aM2Seq:
        /* <DEDUP_REMOVED lines=144> */
	.type		precalc_xorwow_matrix,@object
	.size		precalc_xorwow_matrix,(precalc_xorwow_offset_matrix - precalc_xorwow_matrix)
precalc_xorwow_matrix:
        /* <DEDUP_REMOVED lines=6400> */
	.type		precalc_xorwow_offset_matrix,@object
	.size		precalc_xorwow_offset_matrix,(.L_1 - precalc_xorwow_offset_matrix)
precalc_xorwow_offset_matrix:
        /* <DEDUP_REMOVED lines=6400> */
.L_1:


//--------------------- .nv.shared.reserved.0     --------------------------
	.section	.nv.shared.reserved.0,"aw",@nobits
	.weak		__nv_reservedSMEM_offset_0_alias
	.size		__nv_reservedSMEM_offset_0_alias, 0, 64
	.other		__nv_reservedSMEM_offset_0_alias,@"STO_CUDA_RESERVED_SHARED STV_DEFAULT"
__nv_reservedSMEM_offset_0_alias:
	.zero		0
	.zero		64


//--------------------- .nv.constant0._Z6pi_seqPiP17curandStateXORWOW --------------------------
	.section	.nv.constant0._Z6pi_seqPiP17curandStateXORWOW,"a",@progbits
	.sectionflags	@""
	.align	4
.nv.constant0._Z6pi_seqPiP17curandStateXORWOW:
	.zero		912


//--------------------- SYMBOLS --------------------------

	.type		.nv.reservedSmem.offset0,@object
	.size		.nv.reservedSmem.offset0,0x4
